	.target	sm_90a

	.elftype	@"ET_EXEC"


//--------------------- .note.nv.tkinfo           --------------------------
	.section	.note.nv.tkinfo,"",@"SHT_NOTE"
	.sectionflags	@"SHF_NOTE_NV_TKINFO"
	.tkinfo
        /*0018*/ 	.word	0x00000002
        /*0030*/ 	.string	""
        /*0030*/ 	.string	"ptxas"
        /*0030*/ 	.string	"Cuda compilation tools, release 13.0, V13.0.88"
        /*0030*/ 	.string	"Build cuda_13.0.r13.0/compiler.36424714_0"
        /*0030*/ 	.string	"-v  -suppress-debug-info  -lineinfo  -arch sm_90a "



//--------------------- .note.nv.cuinfo           --------------------------
	.section	.note.nv.cuinfo,"",@"SHT_NOTE"
	.sectionflags	@"SHF_NOTE_NV_CUINFO"
        /*0018*/ 	.short	0x0002
        /*001a*/ 	.short	0x005a
        /*001c*/ 	.short	0x0082
	.zero		2


//--------------------- .nv.info                  --------------------------
	.section	.nv.info,"",@"SHT_CUDA_INFO"
	.align	4


	//----- nvinfo : EIATTR_REGCOUNT
	.align		4
        /*0000*/ 	.byte	0x04, 0x2f
        /*0002*/ 	.short	(.L_1 - .L_0)
	.align		4
.L_0:
        /*0004*/ 	.word	index@(matmul_kernel)
        /*0008*/ 	.word	0x000000c4


	//----- nvinfo : EIATTR_FRAME_SIZE
	.align		4
.L_1:
        /*000c*/ 	.byte	0x04, 0x11
        /*000e*/ 	.short	(.L_3 - .L_2)
	.align		4
.L_2:
        /*0010*/ 	.word	index@(matmul_kernel)
        /*0014*/ 	.word	0x00000000


	//----- nvinfo : EIATTR_MIN_STACK_SIZE
	.align		4
.L_3:
        /*0018*/ 	.byte	0x04, 0x12
        /*001a*/ 	.short	(.L_5 - .L_4)
	.align		4
.L_4:
        /*001c*/ 	.word	index@(matmul_kernel)
        /*0020*/ 	.word	0x00000000
.L_5:


//--------------------- .nv.compat                --------------------------
	.section	.nv.compat,"",@"SHT_CUDA_COMPAT_INFO"
	.align	4
        /*0000*/ 	.byte	0x02, 0x09, 0x01, 0x00, 0x02, 0x02, 0x04, 0x00, 0x02, 0x05, 0x05, 0x00, 0x03, 0x07, 0x01, 0x01
        /*0010*/ 	.byte	0x02, 0x03, 0x00, 0x00, 0x02, 0x06, 0x01, 0x00, 0x04, 0x0b, 0x08, 0x00, 0x00, 0x00, 0x00, 0x00
        /*0020*/ 	.byte	0x00, 0x00, 0x00, 0x00


//--------------------- .nv.info.matmul_kernel    --------------------------
	.section	.nv.info.matmul_kernel,"",@"SHT_CUDA_INFO"
	.sectionflags	@""
	.align	4


	//----- nvinfo : EIATTR_CUDA_API_VERSION
	.align		4
        /*0000*/ 	.byte	0x04, 0x37
        /*0002*/ 	.short	(.L_7 - .L_6)
.L_6:
        /*0004*/ 	.word	0x00000082


	//----- nvinfo : EIATTR_KPARAM_INFO
	.align		4
.L_7:
        /*0008*/ 	.byte	0x04, 0x17
        /*000a*/ 	.short	(.L_9 - .L_8)
.L_8:
        /*000c*/ 	.word	0x00000000
        /*0010*/ 	.short	0x000d
        /*0012*/ 	.short	0x0048
        /*0014*/ 	.byte	0x00, 0xf4, 0x21, 0x00


	//----- nvinfo : EIATTR_KPARAM_INFO
	.align		4
.L_9:
        /*0018*/ 	.byte	0x04, 0x17
        /*001a*/ 	.short	(.L_11 - .L_10)
.L_10:
        /*001c*/ 	.word	0x00000000
        /*0020*/ 	.short	0x000c
        /*0022*/ 	.short	0x0040
        /*0024*/ 	.byte	0x00, 0xf4, 0x21, 0x00


	//----- nvinfo : EIATTR_KPARAM_INFO
	.align		4
.L_11:
        /*0028*/ 	.byte	0x04, 0x17
        /*002a*/ 	.short	(.L_13 - .L_12)
.L_12:
        /*002c*/ 	.word	0x00000000
        /*0030*/ 	.short	0x000b
        /*0032*/ 	.short	0x0038
        /*0034*/ 	.byte	0x00, 0xf0, 0x11, 0x00


	//----- nvinfo : EIATTR_KPARAM_INFO
	.align		4
.L_13:
        /*0038*/ 	.byte	0x04, 0x17
        /*003a*/ 	.short	(.L_15 - .L_14)
.L_14:
        /*003c*/ 	.word	0x00000000
        /*0040*/ 	.short	0x000a
        /*0042*/ 	.short	0x0034
        /*0044*/ 	.byte	0x00, 0xf0, 0x11, 0x00


	//----- nvinfo : EIATTR_KPARAM_INFO
	.align		4
.L_15:
        /*0048*/ 	.byte	0x04, 0x17
        /*004a*/ 	.short	(.L_17 - .L_16)
.L_16:
        /*004c*/ 	.word	0x00000000
        /*0050*/ 	.short	0x0009
        /*0052*/ 	.short	0x0030
        /*0054*/ 	.byte	0x00, 0xf0, 0x11, 0x00


	//----- nvinfo : EIATTR_KPARAM_INFO
	.align		4
.L_17:
        /*0058*/ 	.byte	0x04, 0x17
        /*005a*/ 	.short	(.L_19 - .L_18)
.L_18:
        /*005c*/ 	.word	0x00000000
        /*0060*/ 	.short	0x0008
        /*0062*/ 	.short	0x002c
        /*0064*/ 	.byte	0x00, 0xf0, 0x11, 0x00


	//----- nvinfo : EIATTR_KPARAM_INFO
	.align		4
.L_19:
        /*0068*/ 	.byte	0x04, 0x17
        /*006a*/ 	.short	(.L_21 - .L_20)
.L_20:
        /*006c*/ 	.word	0x00000000
        /*0070*/ 	.short	0x0007
        /*0072*/ 	.short	0x0028
        /*0074*/ 	.byte	0x00, 0xf0, 0x11, 0x00


	//----- nvinfo : EIATTR_KPARAM_INFO
	.align		4
.L_21:
        /*0078*/ 	.byte	0x04, 0x17
        /*007a*/ 	.short	(.L_23 - .L_22)
.L_22:
        /*007c*/ 	.word	0x00000000
        /*0080*/ 	.short	0x0006
        /*0082*/ 	.short	0x0024
        /*0084*/ 	.byte	0x00, 0xf0, 0x11, 0x00


	//----- nvinfo : EIATTR_KPARAM_INFO
	.align		4
.L_23:
        /*0088*/ 	.byte	0x04, 0x17
        /*008a*/ 	.short	(.L_25 - .L_24)
.L_24:
        /*008c*/ 	.word	0x00000000
        /*0090*/ 	.short	0x0005
        /*0092*/ 	.short	0x0020
        /*0094*/ 	.byte	0x00, 0xf0, 0x11, 0x00


	//----- nvinfo : EIATTR_KPARAM_INFO
	.align		4
.L_25:
        /*0098*/ 	.byte	0x04, 0x17
        /*009a*/ 	.short	(.L_27 - .L_26)
.L_26:
        /*009c*/ 	.word	0x00000000
        /*00a0*/ 	.short	0x0004
        /*00a2*/ 	.short	0x001c
        /*00a4*/ 	.byte	0x00, 0xf0, 0x11, 0x00


	//----- nvinfo : EIATTR_KPARAM_INFO
	.align		4
.L_27:
        /*00a8*/ 	.byte	0x04, 0x17
        /*00aa*/ 	.short	(.L_29 - .L_28)
.L_28:
        /*00ac*/ 	.word	0x00000000
        /*00b0*/ 	.short	0x0003
        /*00b2*/ 	.short	0x0018
        /*00b4*/ 	.byte	0x00, 0xf0, 0x11, 0x00


	//----- nvinfo : EIATTR_KPARAM_INFO
	.align		4
.L_29:
        /*00b8*/ 	.byte	0x04, 0x17
        /*00ba*/ 	.short	(.L_31 - .L_30)
.L_30:
        /*00bc*/ 	.word	0x00000000
        /*00c0*/ 	.short	0x0002
        /*00c2*/ 	.short	0x0010
        /*00c4*/ 	.byte	0x00, 0xf4, 0x21, 0x00


	//----- nvinfo : EIATTR_KPARAM_INFO
	.align		4
.L_31:
        /*00c8*/ 	.byte	0x04, 0x17
        /*00ca*/ 	.short	(.L_33 - .L_32)
.L_32:
        /*00cc*/ 	.word	0x00000000
        /*00d0*/ 	.short	0x0001
        /*00d2*/ 	.short	0x0008
        /*00d4*/ 	.byte	0x00, 0xf4, 0x21, 0x00


	//----- nvinfo : EIATTR_KPARAM_INFO
	.align		4
.L_33:
        /*00d8*/ 	.byte	0x04, 0x17
        /*00da*/ 	.short	(.L_35 - .L_34)
.L_34:
        /*00dc*/ 	.word	0x00000000
        /*00e0*/ 	.short	0x0000
        /*00e2*/ 	.short	0x0000
        /*00e4*/ 	.byte	0x00, 0xf4, 0x21, 0x00


	//----- nvinfo : EIATTR_SPARSE_MMA_MASK
	.align		4
.L_35:
        /*00e8*/ 	.byte	0x03, 0x50
        /*00ea*/ 	.short	0x0000


	//----- nvinfo : EIATTR_MAXREG_COUNT
	.align		4
        /*00ec*/ 	.byte	0x03, 0x1b
        /*00ee*/ 	.short	0x00ff


	//----- nvinfo : EIATTR_NUM_BARRIERS
	.align		4
        /*00f0*/ 	.byte	0x02, 0x4c
        /*00f2*/ 	.byte	0x01
	.zero		1


	//----- nvinfo : EIATTR_MERCURY_ISA_VERSION
	.align		4
        /*00f4*/ 	.byte	0x03, 0x5f
        /*00f6*/ 	.short	0x0101


	//----- nvinfo : EIATTR_EXIT_INSTR_OFFSETS
	.align		4
        /*00f8*/ 	.byte	0x04, 0x1c
        /*00fa*/ 	.short	(.L_37 - .L_36)


	//   ....[0]....
.L_36:
        /*00fc*/ 	.word	0x000040a0


	//   ....[1]....
        /*0100*/ 	.word	0x000040c0


	//----- nvinfo : EIATTR_REQNTID
	.align		4
.L_37:
        /*0104*/ 	.byte	0x04, 0x10
        /*0106*/ 	.short	(.L_39 - .L_38)
.L_38:
        /*0108*/ 	.word	0x00000080
        /*010c*/ 	.word	0x00000001
        /*0110*/ 	.word	0x00000001


	//----- nvinfo : EIATTR_CBANK_PARAM_SIZE
	.align		4
.L_39:
        /*0114*/ 	.byte	0x03, 0x19
        /*0116*/ 	.short	0x0050


	//----- nvinfo : EIATTR_PARAM_CBANK
	.align		4
        /*0118*/ 	.byte	0x04, 0x0a
        /*011a*/ 	.short	(.L_41 - .L_40)
	.align		4
.L_40:
        /*011c*/ 	.word	index@(.nv.constant0.matmul_kernel)
        /*0120*/ 	.short	0x0210
        /*0122*/ 	.short	0x0050


	//----- nvinfo : EIATTR_SW_WAR
	.align		4
.L_41:
        /*0124*/ 	.byte	0x04, 0x36
        /*0126*/ 	.short	(.L_43 - .L_42)
.L_42:
        /*0128*/ 	.word	0x00000008
.L_43:


//--------------------- .nv.callgraph             --------------------------
	.section	.nv.callgraph,"",@"SHT_CUDA_CALLGRAPH"
	.align	4
	.sectionentsize	8
	.align		4
        /*0000*/ 	.word	0x00000000
	.align		4
        /*0004*/ 	.word	0xffffffff
	.align		4
        /*0008*/ 	.word	0x00000000
	.align		4
        /*000c*/ 	.word	0xfffffffe
	.align		4
        /*0010*/ 	.word	0x00000000
	.align		4
        /*0014*/ 	.word	0xfffffffd
	.align		4
        /*0018*/ 	.word	0x00000000
	.align		4
        /*001c*/ 	.word	0xfffffffc


//--------------------- .text.matmul_kernel       --------------------------
	.section	.text.matmul_kernel,"ax",@progbits
	.align	128
        .global         matmul_kernel
        .type           matmul_kernel,@function
        .size           matmul_kernel,(.L_x_4 - matmul_kernel)
        .other          matmul_kernel,@"STO_CUDA_ENTRY STV_DEFAULT"
matmul_kernel:
.text.matmul_kernel:
[----:B------:R-:W-:Y:S08]  /*0000*/  LDC R1, c[0x0][0x28] ;  /* 0x00000a00ff017b82 */ /* 0x000ff00000000800 */
[----:B------:R-:W0:Y:S01]  /*0010*/  LDC.64 R24, c[0x0][0x228] ;  /* 0x00008a00ff187b82 */ /* 0x000e220000000a00 */
[----:B------:R-:W1:Y:S01]  /*0020*/  S2R R5, SR_CTAID.X ;  /* 0x0000000000057919 */ /* 0x000e620000002500 */
[----:B------:R-:W-:Y:S01]  /*0030*/  ULDC UR5, c[0x0][0x230] ;  /* 0x00008c0000057ab9 */ /* 0x000fe20000000800 */
[----:B------:R-:W-:Y:S01]  /*0040*/  UMOV UR4, 0x400 ;  /* 0x0000040000047882 */ /* 0x000fe20000000000 */
[----:B------:R-:W-:Y:S01]  /*0050*/  IMAD.U32 R66, RZ, RZ, UR5 ;  /* 0x00000005ff427e24 */ /* 0x000fe2000f8e00ff */
[----:B------:R-:W-:-:S03]  /*0060*/  ULDC.64 UR14, c[0x0][0x208] ;  /* 0x00008200000e7ab9 */ /* 0x000fc60000000a00 */
[----:B------:R-:W2:Y:S01]  /*0070*/  S2UR UR12, SR_CgaCtaId ;  /* 0x00000000000c79c3 */ /* 0x000ea20000008800 */
[----:B0-----:R-:W-:-:S05]  /*0080*/  VIADD R0, R25, 0xf ;  /* 0x0000000f19007836 */ /* 0x001fca0000000000 */
[----:B------:R-:W-:Y:S01]  /*0090*/  SHF.R.S32.HI R3, RZ, 0x1f, R0 ;  /* 0x0000001fff037819 */ /* 0x000fe20000011400 */
[----:B--2---:R-:W-:-:S03]  /*00a0*/  ULEA UR12, UR12, UR4, 0x18 ;  /* 0x000000040c0c7291 */ /* 0x004fc6000f8ec03f */
[----:B------:R-:W-:Y:S02]  /*00b0*/  LEA.HI R3, R3, R0, RZ, 0x4 ;  /* 0x0000000003037211 */ /* 0x000fe400078f20ff */
[----:B-1----:R-:W-:Y:S02]  /*00c0*/  IABS R8, R5 ;  /* 0x0000000500087213 */ /* 0x002fe40000000000 */
[----:B------:R-:W-:-:S05]  /*00d0*/  SHF.R.S32.HI R3, RZ, 0x4, R3 ;  /* 0x00000004ff037819 */ /* 0x000fca0000011403 */
[----:B------:R-:W-:-:S05]  /*00e0*/  IMAD.SHL.U32 R4, R3, 0x8, RZ ;  /* 0x0000000803047824 */ /* 0x000fca00078e00ff */
[-C--:B------:R-:W-:Y:S02]  /*00f0*/  IABS R7, R4.reuse ;  /* 0x0000000400077213 */ /* 0x080fe40000000000 */
[----:B------:R-:W-:Y:S02]  /*0100*/  IABS R10, R4 ;  /* 0x00000004000a7213 */ /* 0x000fe40000000000 */
[----:B------:R-:W0:Y:S08]  /*0110*/  I2F.RP R0, R7 ;  /* 0x0000000700007306 */ /* 0x000e300000209400 */
[----:B0-----:R-:W0:Y:S02]  /*0120*/  MUFU.RCP R0, R0 ;  /* 0x0000000000007308 */ /* 0x001e240000001000 */
[----:B0-----:R-:W-:-:S02]  /*0130*/  VIADD R2, R0, 0xffffffe ;  /* 0x0ffffffe00027836 */ /* 0x001fc40000000000 */
[----:B------:R-:W-:-:S04]  /*0140*/  IMAD.MOV R0, RZ, RZ, -R10 ;  /* 0x000000ffff007224 */ /* 0x000fc800078e0a0a */
[----:B------:R0:W1:Y:S02]  /*0150*/  F2I.FTZ.U32.TRUNC.NTZ R3, R2 ;  /* 0x0000000200037305 */ /* 0x000064000021f000 */
[----:B0-----:R-:W-:Y:S02]  /*0160*/  IMAD.MOV.U32 R2, RZ, RZ, RZ ;  /* 0x000000ffff027224 */ /* 0x001fe400078e00ff */
[----:B-1----:R-:W-:-:S04]  /*0170*/  IMAD.MOV R6, RZ, RZ, -R3 ;  /* 0x000000ffff067224 */ /* 0x002fc800078e0a03 */
[----:B------:R-:W-:Y:S02]  /*0180*/  IMAD R9, R6, R7, RZ ;  /* 0x0000000706097224 */ /* 0x000fe400078e02ff */
[----:B------:R-:W-:Y:S02]  /*0190*/  IMAD.MOV.U32 R6, RZ, RZ, R8 ;  /* 0x000000ffff067224 */ /* 0x000fe400078e0008 */
[----:B------:R-:W-:-:S06]  /*01a0*/  IMAD.HI.U32 R3, R3, R9, R2 ;  /* 0x0000000903037227 */ /* 0x000fcc00078e0002 */
[----:B------:R-:W-:-:S04]  /*01b0*/  IMAD.HI.U32 R3, R3, R6, RZ ;  /* 0x0000000603037227 */ /* 0x000fc800078e00ff */
[----:B------:R-:W-:-:S05]  /*01c0*/  IMAD R0, R3, R0, R6 ;  /* 0x0000000003007224 */ /* 0x000fca00078e0206 */
[----:B------:R-:W-:-:S13]  /*01d0*/  ISETP.GT.U32.AND P1, PT, R7, R0, PT ;  /* 0x000000000700720c */ /* 0x000fda0003f24070 */
[----:B------:R-:W-:Y:S02]  /*01e0*/  @!P1 IMAD.IADD R0, R0, 0x1, -R7 ;  /* 0x0000000100009824 */ /* 0x000fe400078e0a07 */
[----:B------:R-:W-:Y:S01]  /*01f0*/  @!P1 VIADD R3, R3, 0x1 ;  /* 0x0000000103039836 */ /* 0x000fe20000000000 */
[----:B------:R-:W-:Y:S02]  /*0200*/  ISETP.NE.AND P1, PT, R4, RZ, PT ;  /* 0x000000ff0400720c */ /* 0x000fe40003f25270 */
[----:B------:R-:W-:Y:S02]  /*0210*/  ISETP.GE.U32.AND P0, PT, R0, R7, PT ;  /* 0x000000070000720c */ /* 0x000fe40003f06070 */
[----:B------:R-:W-:-:S04]  /*0220*/  LOP3.LUT R0, R5, R4, RZ, 0x3c, !PT ;  /* 0x0000000405007212 */ /* 0x000fc800078e3cff */
[----:B------:R-:W-:Y:S01]  /*0230*/  ISETP.GE.AND P2, PT, R0, RZ, PT ;  /* 0x000000ff0000720c */ /* 0x000fe20003f46270 */
[----:B------:R-:W-:-:S06]  /*0240*/  VIADD R0, R24, 0x7f ;  /* 0x0000007f18007836 */ /* 0x000fcc0000000000 */
[----:B------:R-:W-:-:S04]  /*0250*/  @P0 VIADD R3, R3, 0x1 ;  /* 0x0000000103030836 */ /* 0x000fc80000000000 */
[----:B------:R-:W-:Y:S01]  /*0260*/  IMAD.MOV.U32 R2, RZ, RZ, R3 ;  /* 0x000000ffff027224 */ /* 0x000fe200078e0003 */
[----:B------:R-:W-:-:S03]  /*0270*/  SHF.R.S32.HI R3, RZ, 0x1f, R0 ;  /* 0x0000001fff037819 */ /* 0x000fc60000011400 */
[----:B------:R-:W-:Y:S01]  /*0280*/  @!P2 IMAD.MOV R2, RZ, RZ, -R2 ;  /* 0x000000ffff02a224 */ /* 0x000fe200078e0a02 */
[----:B------:R-:W-:Y:S02]  /*0290*/  @!P1 LOP3.LUT R2, RZ, R4, RZ, 0x33, !PT ;  /* 0x00000004ff029212 */ /* 0x000fe400078e33ff */
[----:B------:R-:W-:-:S03]  /*02a0*/  LEA.HI R3, R3, R0, RZ, 0x7 ;  /* 0x0000000003037211 */ /* 0x000fc600078f38ff */
[----:B------:R-:W-:Y:S02]  /*02b0*/  IMAD.SHL.U32 R8, R2, 0x8, RZ ;  /* 0x0000000802087824 */ /* 0x000fe400078e00ff */
[----:B------:R-:W-:-:S03]  /*02c0*/  IMAD.MOV R2, RZ, RZ, -R2 ;  /* 0x000000ffff027224 */ /* 0x000fc600078e0a02 */
[----:B------:R-:W-:Y:S01]  /*02d0*/  LEA.HI.SX32 R3, R3, -R8, 0x19 ;  /* 0x8000000803037211 */ /* 0x000fe200078fcaff */
[----:B------:R-:W-:-:S03]  /*02e0*/  IMAD R11, R4, R2, R5 ;  /* 0x00000002040b7224 */ /* 0x000fc600078e0205 */
[----:B------:R-:W-:Y:S02]  /*02f0*/  VIMNMX R10, R3, 0x8, PT ;  /* 0x00000008030a7848 */ /* 0x000fe40003fe0100 */
[----:B------:R-:W-:Y:S02]  /*0300*/  IABS R9, R11 ;  /* 0x0000000b00097213 */ /* 0x000fe40000000000 */
[-C--:B------:R-:W-:Y:S02]  /*0310*/  IABS R7, R10.reuse ;  /* 0x0000000a00077213 */ /* 0x080fe40000000000 */
[----:B------:R-:W-:Y:S02]  /*0320*/  IABS R4, R10 ;  /* 0x0000000a00047213 */ /* 0x000fe40000000000 */
[----:B------:R-:W0:Y:S08]  /*0330*/  I2F.RP R0, R7 ;  /* 0x0000000700007306 */ /* 0x000e300000209400 */
[----:B0-----:R-:W0:Y:S02]  /*0340*/  MUFU.RCP R0, R0 ;  /* 0x0000000000007308 */ /* 0x001e240000001000 */
[----:B0-----:R-:W-:-:S02]  /*0350*/  VIADD R3, R0, 0xffffffe ;  /* 0x0ffffffe00037836 */ /* 0x001fc40000000000 */
[----:B------:R-:W-:-:S04]  /*0360*/  IMAD.MOV R0, RZ, RZ, -R4 ;  /* 0x000000ffff007224 */ /* 0x000fc800078e0a04 */
[----:B------:R-:W0:Y:S02]  /*0370*/  F2I.FTZ.U32.TRUNC.NTZ R3, R3 ;  /* 0x0000000300037305 */ /* 0x000e24000021f000 */
[----:B0-----:R-:W-:-:S04]  /*0380*/  IMAD.MOV R6, RZ, RZ, -R3 ;  /* 0x000000ffff067224 */ /* 0x001fc800078e0a03 */
[----:B------:R-:W-:Y:S02]  /*0390*/  IMAD.MOV.U32 R2, RZ, RZ, R6 ;  /* 0x000000ffff027224 */ /* 0x000fe400078e0006 */
[----:B------:R-:W0:Y:S02]  /*03a0*/  LDC R6, c[0x0][0x230] ;  /* 0x00008c00ff067b82 */ /* 0x000e240000000800 */
[----:B------:R-:W-:Y:S02]  /*03b0*/  IMAD R5, R2, R7, RZ ;  /* 0x0000000702057224 */ /* 0x000fe400078e02ff */
[----:B------:R-:W-:-:S04]  /*03c0*/  IMAD.MOV.U32 R2, RZ, RZ, RZ ;  /* 0x000000ffff027224 */ /* 0x000fc800078e00ff */
[----:B------:R-:W-:-:S06]  /*03d0*/  IMAD.HI.U32 R2, R3, R5, R2 ;  /* 0x0000000503027227 */ /* 0x000fcc00078e0002 */
[----:B------:R-:W-:-:S04]  /*03e0*/  IMAD.HI.U32 R2, R2, R9, RZ ;  /* 0x0000000902027227 */ /* 0x000fc800078e00ff */
[----:B------:R-:W-:-:S05]  /*03f0*/  IMAD R0, R2, R0, R9 ;  /* 0x0000000002007224 */ /* 0x000fca00078e0209 */
[----:B------:R-:W-:Y:S01]  /*0400*/  ISETP.GT.U32.AND P1, PT, R7, R0, PT ;  /* 0x000000000700720c */ /* 0x000fe20003f24070 */
[----:B0-----:R-:W-:-:S12]  /*0410*/  VIADD R6, R6, 0x3f ;  /* 0x0000003f06067836 */ /* 0x001fd80000000000 */
[----:B------:R-:W-:Y:S02]  /*0420*/  @!P1 IMAD.IADD R0, R0, 0x1, -R7 ;  /* 0x0000000100009824 */ /* 0x000fe400078e0a07 */
[----:B------:R-:W-:Y:S01]  /*0430*/  @!P1 VIADD R2, R2, 0x1 ;  /* 0x0000000102029836 */ /* 0x000fe20000000000 */
[----:B------:R-:W-:Y:S02]  /*0440*/  ISETP.NE.AND P1, PT, R10, RZ, PT ;  /* 0x000000ff0a00720c */ /* 0x000fe40003f25270 */
[----:B------:R-:W-:Y:S02]  /*0450*/  ISETP.GE.U32.AND P0, PT, R0, R7, PT ;  /* 0x000000070000720c */ /* 0x000fe40003f06070 */
[----:B------:R-:W-:-:S04]  /*0460*/  LOP3.LUT R0, R11, R10, RZ, 0x3c, !PT ;  /* 0x0000000a0b007212 */ /* 0x000fc800078e3cff */
[----:B------:R-:W-:Y:S02]  /*0470*/  ISETP.GE.AND P2, PT, R0, RZ, PT ;  /* 0x000000ff0000720c */ /* 0x000fe40003f46270 */
[----:B------:R-:W0:Y:S05]  /*0480*/  S2R R0, SR_TID.X ;  /* 0x0000000000007919 */ /* 0x000e2a0000002100 */
[----:B------:R-:W-:Y:S01]  /*0490*/  @P0 VIADD R2, R2, 0x1 ;  /* 0x0000000102020836 */ /* 0x000fe20000000000 */
[----:B------:R-:W-:-:S05]  /*04a0*/  ISETP.GT.AND P0, PT, R6, 0x3f, PT ;  /* 0x0000003f0600780c */ /* 0x000fca0003f04270 */
[----:B------:R-:W-:Y:S01]  /*04b0*/  @!P2 IMAD.MOV R2, RZ, RZ, -R2 ;  /* 0x000000ffff02a224 */ /* 0x000fe200078e0a02 */
[----:B------:R-:W-:-:S05]  /*04c0*/  @!P1 LOP3.LUT R2, RZ, R10, RZ, 0x33, !PT ;  /* 0x0000000aff029212 */ /* 0x000fca00078e33ff */
[----:B------:R-:W-:Y:S02]  /*04d0*/  IMAD.MOV R3, RZ, RZ, -R2 ;  /* 0x000000ffff037224 */ /* 0x000fe400078e0a02 */
[----:B------:R-:W-:Y:S02]  /*04e0*/  IMAD.SHL.U32 R23, R2, 0x10, RZ ;  /* 0x0000001002177824 */ /* 0x000fe400078e00ff */
[----:B------:R-:W-:-:S04]  /*04f0*/  IMAD R3, R10, R3, R11 ;  /* 0x000000030a037224 */ /* 0x000fc800078e020b */
[----:B------:R-:W-:Y:S01]  /*0500*/  IMAD.IADD R3, R8, 0x1, R3 ;  /* 0x0000000108037824 */ /* 0x000fe200078e0203 */
[----:B0-----:R-:W-:-:S05]  /*0510*/  LOP3.LUT R20, R0, 0x7f, RZ, 0xc0, !PT ;  /* 0x0000007f00147812 */ /* 0x001fca00078ec0ff */
[----:B------:R-:W-:Y:S01]  /*0520*/  IMAD R22, R3, 0x80, R20 ;  /* 0x0000008003167824 */ /* 0x000fe200078e0214 */
[----:B------:R-:W-:Y:S06]  /*0530*/  @P0 BRA `(.L_x_0) ;  /* 0x0000000000280947 */ /* 0x000fec0003800000 */
[----:B------:R-:W-:Y:S01]  /*0540*/  IMAD.SHL.U32 R40, R0, 0x8, RZ ;  /* 0x0000000800287824 */ /* 0x000fe200078e00ff */
[----:B------:R-:W-:Y:S02]  /*0550*/  CS2R R32, SRZ ;  /* 0x0000000000207805 */ /* 0x000fe4000001ff00 */
[----:B------:R-:W-:Y:S02]  /*0560*/  CS2R R34, SRZ ;  /* 0x0000000000227805 */ /* 0x000fe4000001ff00 */
[----:B------:R-:W-:Y:S02]  /*0570*/  CS2R R36, SRZ ;  /* 0x0000000000247805 */ /* 0x000fe4000001ff00 */
[----:B------:R-:W-:Y:S02]  /*0580*/  CS2R R38, SRZ ;  /* 0x0000000000267805 */ /* 0x000fe4000001ff00 */
[----:B------:R-:W-:Y:S02]  /*0590*/  CS2R R24, SRZ ;  /* 0x0000000000187805 */ /* 0x000fe4000001ff00 */
[----:B------:R-:W-:-:S02]  /*05a0*/  CS2R R26, SRZ ;  /* 0x00000000001a7805 */ /* 0x000fc4000001ff00 */
[----:B------:R-:W-:Y:S02]  /*05b0*/  CS2R R28, SRZ ;  /* 0x00000000001c7805 */ /* 0x000fe4000001ff00 */
[----:B------:R-:W-:Y:S01]  /*05c0*/  CS2R R30, SRZ ;  /* 0x00000000001e7805 */ /* 0x000fe2000001ff00 */
[----:B------:R-:W-:Y:S06]  /*05d0*/  BRA `(.L_x_1) ;  /* 0x0000003000787947 */ /* 0x000fec0003800000 */
.L_x_0:
[----:B------:R-:W-:Y:S01]  /*05e0*/  IABS R13, R24 ;  /* 0x00000018000d7213 */ /* 0x000fe20000000000 */
[----:B------:R-:W0:Y:S01]  /*05f0*/  LDC R70, c[0x0][0x238] ;  /* 0x00008e00ff467b82 */ /* 0x000e220000000800 */
[----:B------:R-:W-:Y:S01]  /*0600*/  IABS R15, R25 ;  /* 0x00000019000f7213 */ /* 0x000fe20000000000 */
[----:B------:R-:W-:Y:S01]  /*0610*/  ULDC UR4, c[0x0][0x234] ;  /* 0x00008d0000047ab9 */ /* 0x000fe20000000800 */
[----:B------:R-:W1:Y:S01]  /*0620*/  I2F.RP R7, R13 ;  /* 0x0000000d00077306 */ /* 0x000e620000209400 */
[----:B------:R-:W-:Y:S01]  /*0630*/  ISETP.GE.AND P1, PT, R22, RZ, PT ;  /* 0x000000ff1600720c */ /* 0x000fe20003f26270 */
[C---:B------:R-:W-:Y:S01]  /*0640*/  IMAD.SHL.U32 R40, R0.reuse, 0x8, RZ ;  /* 0x0000000800287824 */ /* 0x040fe200078e00ff */
[----:B------:R-:W-:Y:S01]  /*0650*/  ULDC.64 UR6, c[0x0][0x210] ;  /* 0x0000840000067ab9 */ /* 0x000fe20000000a00 */
[----:B------:R-:W-:Y:S01]  /*0660*/  USHF.R.U32.HI UR13, URZ, 0x4, UR12 ;  /* 0x000000043f0d7899 */ /* 0x000fe2000801160c */
[----:B------:R-:W-:Y:S01]  /*0670*/  LOP3.LUT R78, R0, 0x3f, RZ, 0xc0, !PT ;  /* 0x0000003f004e7812 */ /* 0x000fe200078ec0ff */
[----:B------:R-:W-:Y:S01]  /*0680*/  ULDC.64 UR8, c[0x0][0x218] ;  /* 0x0000860000087ab9 */ /* 0x000fe20000000a00 */
[----:B------:R-:W-:Y:S01]  /*0690*/  UMOV UR5, URZ ;  /* 0x0000003f00057c82 */ /* 0x000fe20008000000 */
[----:B------:R-:W2:Y:S01]  /*06a0*/  I2F.RP R8, R15 ;  /* 0x0000000f00087306 */ /* 0x000ea20000209400 */
[----:B------:R-:W-:Y:S01]  /*06b0*/  USGXT.U32 UR13, UR13, 0xe ;  /* 0x0000000e0d0d789a */ /* 0x000fe20008000000 */
[----:B------:R-:W-:-:S02]  /*06c0*/  LOP3.LUT R72, R20, 0x10, RZ, 0x3c, !PT ;  /* 0x0000001014487812 */ /* 0x000fc400078e3cff */
[----:B------:R-:W-:Y:S02]  /*06d0*/  CS2R R32, SRZ ;  /* 0x0000000000207805 */ /* 0x000fe4000001ff00 */
[C---:B------:R-:W-:Y:S02]  /*06e0*/  LOP3.LUT R74, R20.reuse, 0x20, RZ, 0x3c, !PT ;  /* 0x00000020144a7812 */ /* 0x040fe400078e3cff */
[----:B------:R-:W-:Y:S02]  /*06f0*/  CS2R R34, SRZ ;  /* 0x0000000000227805 */ /* 0x000fe4000001ff00 */
[----:B------:R-:W-:Y:S02]  /*0700*/  LOP3.LUT R76, R20, 0x30, RZ, 0x3c, !PT ;  /* 0x00000030144c7812 */ /* 0x000fe400078e3cff */
[----:B------:R-:W-:Y:S01]  /*0710*/  CS2R R36, SRZ ;  /* 0x0000000000247805 */ /* 0x000fe2000001ff00 */
[----:B-1----:R-:W1:Y:S01]  /*0720*/  MUFU.RCP R7, R7 ;  /* 0x0000000700077308 */ /* 0x002e620000001000 */
[----:B------:R-:W-:-:S02]  /*0730*/  CS2R R38, SRZ ;  /* 0x0000000000267805 */ /* 0x000fc4000001ff00 */
[----:B------:R-:W-:Y:S01]  /*0740*/  CS2R R30, SRZ ;  /* 0x00000000001e7805 */ /* 0x000fe2000001ff00 */
[----:B------:R-:W-:Y:S01]  /*0750*/  UMOV UR10, 0xfffffffe ;  /* 0xfffffffe000a7882 */ /* 0x000fe20000000000 */
[----:B------:R-:W-:Y:S01]  /*0760*/  UMOV UR11, 0x7fffffdf ;  /* 0x7fffffdf000b7882 */ /* 0x000fe20000000000 */
[C---:B0-----:R-:W-:Y:S01]  /*0770*/  IMAD R80, R70.reuse, 0x3f, RZ ;  /* 0x0000003f46507824 */ /* 0x041fe200078e02ff */
[----:B------:R-:W-:Y:S01]  /*0780*/  ULDC UR25, c[0x0][0x238] ;  /* 0x00008e0000197ab9 */ /* 0x000fe20000000800 */
[C---:B------:R-:W-:Y:S01]  /*0790*/  IMAD R81, R70.reuse, 0x3e, RZ ;  /* 0x0000003e46517824 */ /* 0x040fe200078e02ff */
[----:B--2---:R-:W0:Y:S01]  /*07a0*/  MUFU.RCP R8, R8 ;  /* 0x0000000800087308 */ /* 0x004e220000001000 */
[C---:B------:R-:W-:Y:S02]  /*07b0*/  IMAD R82, R70.reuse, 0x3d, RZ ;  /* 0x0000003d46527824 */ /* 0x040fe400078e02ff */
[C---:B------:R-:W-:Y:S02]  /*07c0*/  IMAD R83, R70.reuse, 0x3c, RZ ;  /* 0x0000003c46537824 */ /* 0x040fe400078e02ff */
[----:B------:R-:W-:-:S02]  /*07d0*/  IMAD R84, R70, 0x3b, RZ ;  /* 0x0000003b46547824 */ /* 0x000fc400078e02ff */
[C---:B------:R-:W-:Y:S02]  /*07e0*/  IMAD R85, R70.reuse, 0x3a, RZ ;  /* 0x0000003a46557824 */ /* 0x040fe400078e02ff */
[----:B-1----:R-:W-:Y:S01]  /*07f0*/  VIADD R2, R7, 0xffffffe ;  /* 0x0ffffffe07027836 */ /* 0x002fe20000000000 */
[----:B------:R-:W-:Y:S01]  /*0800*/  SHF.R.U32.HI R7, RZ, 0x6, R0 ;  /* 0x00000006ff077819 */ /* 0x000fe20000011600 */
[C---:B------:R-:W-:Y:S02]  /*0810*/  IMAD R86, R70.reuse, 0x39, RZ ;  /* 0x0000003946567824 */ /* 0x040fe400078e02ff */
[----:B------:R1:W2:Y:S01]  /*0820*/  F2I.FTZ.U32.TRUNC.NTZ R3, R2 ;  /* 0x0000000200037305 */ /* 0x0002a2000021f000 */
[C---:B------:R-:W-:Y:S02]  /*0830*/  IMAD R87, R70.reuse, 0x38, RZ ;  /* 0x0000003846577824 */ /* 0x040fe400078e02ff */
[----:B------:R-:W-:Y:S02]  /*0840*/  IMAD R88, R70, 0x37, RZ ;  /* 0x0000003746587824 */ /* 0x000fe400078e02ff */
[----:B0-----:R-:W-:Y:S01]  /*0850*/  VIADD R4, R8, 0xffffffe ;  /* 0x0ffffffe08047836 */ /* 0x001fe20000000000 */
[----:B------:R-:W-:Y:S01]  /*0860*/  SGXT.U32 R8, R7, 0x1 ;  /* 0x000000010708781a */ /* 0x000fe20000000000 */
[----:B------:R-:W-:-:S02]  /*0870*/  IMAD R89, R70, 0x36, RZ ;  /* 0x0000003646597824 */ /* 0x000fc400078e02ff */
[----:B-1----:R-:W-:Y:S01]  /*0880*/  IMAD.MOV.U32 R2, RZ, RZ, RZ ;  /* 0x000000ffff027224 */ /* 0x002fe200078e00ff */
[----:B------:R-:W0:Y:S01]  /*0890*/  F2I.FTZ.U32.TRUNC.NTZ R5, R4 ;  /* 0x0000000400057305 */ /* 0x000e22000021f000 */
[----:B------:R-:W-:Y:S01]  /*08a0*/  LOP3.LUT R18, R23, R8, RZ, 0xfc, !PT ;  /* 0x0000000817127212 */ /* 0x000fe200078efcff */
[C---:B------:R-:W-:Y:S02]  /*08b0*/  IMAD R90, R70.reuse, 0x35, RZ ;  /* 0x00000035465a7824 */ /* 0x040fe400078e02ff */
[----:B------:R-:W-:Y:S01]  /*08c0*/  IMAD R91, R70, 0x34, RZ ;  /* 0x00000034465b7824 */ /* 0x000fe200078e02ff */
[C---:B------:R-:W-:Y:S01]  /*08d0*/  LOP3.LUT R19, R18.reuse, 0xc, RZ, 0xfc, !PT ;  /* 0x0000000c12137812 */ /* 0x040fe200078efcff */
[--C-:B--2---:R-:W-:Y:S01]  /*08e0*/  IMAD.MOV R10, RZ, RZ, -R3.reuse ;  /* 0x000000ffff0a7224 */ /* 0x104fe200078e0a03 */
[----:B------:R-:W-:Y:S01]  /*08f0*/  LOP3.LUT R21, R18, 0xa, RZ, 0xfc, !PT ;  /* 0x0000000a12157812 */ /* 0x000fe200078efcff */
[----:B------:R-:W-:Y:S01]  /*0900*/  IMAD R92, R70, 0x33, RZ ;  /* 0x00000033465c7824 */ /* 0x000fe200078e02ff */
[----:B------:R-:W-:Y:S01]  /*0910*/  IABS R11, R19 ;  /* 0x00000013000b7213 */ /* 0x000fe20000000000 */
[----:B------:R-:W-:Y:S01]  /*0920*/  IMAD R9, R10, R13, RZ ;  /* 0x0000000d0a097224 */ /* 0x000fe200078e02ff */
[----:B------:R-:W-:Y:S01]  /*0930*/  IABS R10, R22 ;  /* 0x00000016000a7213 */ /* 0x000fe20000000000 */
[----:B------:R-:W-:Y:S01]  /*0940*/  IMAD R93, R70, 0x32, RZ ;  /* 0x00000032465d7824 */ /* 0x000fe200078e02ff */
[----:B------:R-:W-:Y:S01]  /*0950*/  IABS R14, R21 ;  /* 0x00000015000e7213 */ /* 0x000fe20000000000 */
[----:B------:R-:W-:Y:S01]  /*0960*/  IMAD.HI.U32 R3, R3, R9, R2 ;  /* 0x0000000903037227 */ /* 0x000fe200078e0002 */
[----:B------:R-:W-:-:S02]  /*0970*/  LEA.HI R2, R0, R23, RZ, 0x1a ;  /* 0x0000001700027211 */ /* 0x000fc400078fd0ff */
[C---:B------:R-:W-:Y:S01]  /*0980*/  LOP3.LUT R27, R18.reuse, 0x6, RZ, 0xfc, !PT ;  /* 0x00000006121b7812 */ /* 0x040fe200078efcff */
[----:B0-----:R-:W-:Y:S01]  /*0990*/  IMAD.MOV R4, RZ, RZ, -R5 ;  /* 0x000000ffff047224 */ /* 0x001fe200078e0a05 */
[C---:B------:R-:W-:Y:S01]  /*09a0*/  LOP3.LUT R26, R18.reuse, 0x8, RZ, 0xfc, !PT ;  /* 0x00000008121a7812 */ /* 0x040fe200078efcff */
[----:B------:R-:W-:Y:S01]  /*09b0*/  IMAD.HI.U32 R3, R3, R10, RZ ;  /* 0x0000000a03037227 */ /* 0x000fe200078e00ff */
[----:B------:R-:W-:Y:S02]  /*09c0*/  IABS R17, R27 ;  /* 0x0000001b00117213 */ /* 0x000fe40000000000 */
[----:B------:R-:W-:Y:S01]  /*09d0*/  IABS R16, R26 ;  /* 0x0000001a00107213 */ /* 0x000fe20000000000 */
[----:B------:R-:W-:Y:S01]  /*09e0*/  IMAD.MOV R3, RZ, RZ, -R3 ;  /* 0x000000ffff037224 */ /* 0x000fe200078e0a03 */
[----:B------:R-:W-:Y:S01]  /*09f0*/  LOP3.LUT R29, R18, 0x2, RZ, 0xfc, !PT ;  /* 0x00000002121d7812 */ /* 0x000fe200078efcff */
[----:B------:R-:W-:Y:S01]  /*0a00*/  VIADD R7, R2, 0xe ;  /* 0x0000000e02077836 */ /* 0x000fe20000000000 */
[----:B------:R-:W-:Y:S01]  /*0a10*/  LOP3.LUT R28, R18, 0x4, RZ, 0xfc, !PT ;  /* 0x00000004121c7812 */ /* 0x000fe200078efcff */
[----:B------:R-:W-:-:S02]  /*0a20*/  IMAD R2, R13, R3, R10 ;  /* 0x000000030d027224 */ /* 0x000fc400078e020a */
[----:B------:R-:W-:Y:S02]  /*0a30*/  IMAD R9, R4, R15, RZ ;  /* 0x0000000f04097224 */ /* 0x000fe400078e02ff */
[----:B------:R-:W-:Y:S01]  /*0a40*/  IMAD.MOV.U32 R4, RZ, RZ, RZ ;  /* 0x000000ffff047224 */ /* 0x000fe200078e00ff */
[----:B------:R-:W-:Y:S01]  /*0a50*/  ISETP.GT.U32.AND P0, PT, R13, R2, PT ;  /* 0x000000020d00720c */ /* 0x000fe20003f04070 */
[----:B------:R-:W-:Y:S02]  /*0a60*/  IMAD R94, R70, 0x31, RZ ;  /* 0x00000031465e7824 */ /* 0x000fe400078e02ff */
[----:B------:R-:W-:Y:S01]  /*0a70*/  IMAD.HI.U32 R4, R5, R9, R4 ;  /* 0x0000000905047227 */ /* 0x000fe200078e0004 */
[----:B------:R-:W-:-:S03]  /*0a80*/  IABS R9, R7 ;  /* 0x0000000700097213 */ /* 0x000fc60000000000 */
[----:B------:R-:W-:Y:S02]  /*0a90*/  IMAD R95, R70, 0x30, RZ ;  /* 0x00000030465f7824 */ /* 0x000fe400078e02ff */
[----:B------:R-:W-:-:S04]  /*0aa0*/  IMAD.HI.U32 R3, R4, R9, RZ ;  /* 0x0000000904037227 */ /* 0x000fc800078e00ff */
[----:B------:R-:W-:-:S04]  /*0ab0*/  IMAD.HI.U32 R5, R4, R11, RZ ;  /* 0x0000000b04057227 */ /* 0x000fc800078e00ff */
[----:B------:R-:W-:-:S04]  /*0ac0*/  IMAD.HI.U32 R8, R4, R14, RZ ;  /* 0x0000000e04087227 */ /* 0x000fc800078e00ff */
[----:B------:R-:W-:Y:S02]  /*0ad0*/  IMAD.MOV R10, RZ, RZ, -R3 ;  /* 0x000000ffff0a7224 */ /* 0x000fe400078e0a03 */
[----:B------:R-:W-:Y:S02]  /*0ae0*/  IMAD.MOV R12, RZ, RZ, -R5 ;  /* 0x000000ffff0c7224 */ /* 0x000fe400078e0a05 */
[----:B------:R-:W-:Y:S02]  /*0af0*/  IMAD.MOV R3, RZ, RZ, -R8 ;  /* 0x000000ffff037224 */ /* 0x000fe400078e0a08 */
[----:B------:R-:W-:Y:S02]  /*0b00*/  @!P0 IMAD.IADD R2, R2, 0x1, -R13 ;  /* 0x0000000102028824 */ /* 0x000fe400078e0a0d */
[C---:B------:R-:W-:Y:S02]  /*0b10*/  IMAD R5, R15.reuse, R10, R9 ;  /* 0x0000000a0f057224 */ /* 0x040fe400078e0209 */
[----:B------:R-:W-:Y:S01]  /*0b20*/  IMAD R8, R15, R12, R11 ;  /* 0x0000000c0f087224 */ /* 0x000fe200078e020b */
[----:B------:R-:W-:Y:S01]  /*0b30*/  ISETP.GT.U32.AND P0, PT, R13, R2, PT ;  /* 0x000000020d00720c */ /* 0x000fe20003f04070 */
[C---:B------:R-:W-:Y:S01]  /*0b40*/  IMAD R9, R15.reuse, R3, R14 ;  /* 0x000000030f097224 */ /* 0x040fe200078e020e */
[----:B------:R-:W-:Y:S01]  /*0b50*/  IABS R14, R28 ;  /* 0x0000001c000e7213 */ /* 0x000fe20000000000 */
[----:B------:R-:W-:Y:S01]  /*0b60*/  IMAD.MOV.U32 R11, RZ, RZ, R17 ;  /* 0x000000ffff0b7224 */ /* 0x000fe200078e0011 */
[----:B------:R-:W-:Y:S01]  /*0b70*/  IABS R17, R29 ;  /* 0x0000001d00117213 */ /* 0x000fe20000000000 */
[----:B------:R-:W-:Y:S01]  /*0b80*/  IMAD.HI.U32 R3, R4, R16, RZ ;  /* 0x0000001004037227 */ /* 0x000fe200078e00ff */
[----:B------:R-:W-:-:S02]  /*0b90*/  ISETP.GT.U32.AND P2, PT, R15, R5, PT ;  /* 0x000000050f00720c */ /* 0x000fc40003f44070 */
[C---:B------:R-:W-:Y:S01]  /*0ba0*/  ISETP.GT.U32.AND P6, PT, R15.reuse, R8, PT ;  /* 0x000000080f00720c */ /* 0x040fe20003fc4070 */
[----:B------:R-:W-:Y:S01]  /*0bb0*/  IMAD.HI.U32 R10, R4, R11, RZ ;  /* 0x0000000b040a7227 */ /* 0x000fe200078e00ff */
[----:B------:R-:W-:-:S03]  /*0bc0*/  ISETP.GT.U32.AND P3, PT, R15, R9, PT ;  /* 0x000000090f00720c */ /* 0x000fc60003f64070 */
[----:B------:R-:W-:Y:S02]  /*0bd0*/  IMAD.MOV R3, RZ, RZ, -R3 ;  /* 0x000000ffff037224 */ /* 0x000fe400078e0a03 */
[----:B------:R-:W-:Y:S02]  /*0be0*/  IMAD.MOV R12, RZ, RZ, -R10 ;  /* 0x000000ffff0c7224 */ /* 0x000fe400078e0a0a */
[C---:B------:R-:W-:Y:S01]  /*0bf0*/  IMAD R10, R15.reuse, R3, R16 ;  /* 0x000000030f0a7224 */ /* 0x040fe200078e0210 */
[----:B------:R-:W-:Y:S01]  /*0c00*/  IABS R3, R18 ;  /* 0x0000001200037213 */ /* 0x000fe20000000000 */
[----:B------:R-:W-:Y:S02]  /*0c10*/  IMAD.MOV.U32 R16, RZ, RZ, R17 ;  /* 0x000000ffff107224 */ /* 0x000fe400078e0011 */
[----:B------:R-:W-:Y:S01]  /*0c20*/  @!P0 IMAD.IADD R2, R2, 0x1, -R13 ;  /* 0x0000000102028824 */ /* 0x000fe200078e0a0d */
[----:B------:R-:W-:Y:S01]  /*0c30*/  ISETP.NE.AND P0, PT, R24, RZ, PT ;  /* 0x000000ff1800720c */ /* 0x000fe20003f05270 */
[C---:B------:R-:W-:Y:S01]  /*0c40*/  IMAD R11, R15.reuse, R12, R11 ;  /* 0x0000000c0f0b7224 */ /* 0x040fe200078e020b */
[----:B------:R-:W-:Y:S01]  /*0c50*/  ISETP.GT.U32.AND P5, PT, R15, R10, PT ;  /* 0x0000000a0f00720c */ /* 0x000fe20003fa4070 */
[----:B------:R-:W-:-:S02]  /*0c60*/  IMAD.MOV.U32 R17, RZ, RZ, R3 ;  /* 0x000000ffff117224 */ /* 0x000fc400078e0003 */
[----:B------:R-:W-:-:S04]  /*0c70*/  IMAD.HI.U32 R3, R4, R14, RZ ;  /* 0x0000000e04037227 */ /* 0x000fc800078e00ff */
[----:B------:R-:W-:-:S04]  /*0c80*/  IMAD.HI.U32 R12, R4, R16, RZ ;  /* 0x00000010040c7227 */ /* 0x000fc800078e00ff */
[----:B------:R-:W-:-:S04]  /*0c90*/  IMAD.HI.U32 R4, R4, R17, RZ ;  /* 0x0000001104047227 */ /* 0x000fc800078e00ff */
[----:B------:R-:W-:Y:S02]  /*0ca0*/  IMAD.MOV R3, RZ, RZ, -R3 ;  /* 0x000000ffff037224 */ /* 0x000fe400078e0a03 */
[----:B------:R-:W-:Y:S02]  /*0cb0*/  IMAD.MOV R13, RZ, RZ, -R12 ;  /* 0x000000ffff0d7224 */ /* 0x000fe400078e0a0c */
[----:B------:R-:W-:Y:S02]  /*0cc0*/  IMAD.MOV R4, RZ, RZ, -R4 ;  /* 0x000000ffff047224 */ /* 0x000fe400078e0a04 */
[C---:B------:R-:W-:Y:S01]  /*0cd0*/  IMAD R12, R15.reuse, R3, R14 ;  /* 0x000000030f0c7224 */ /* 0x040fe200078e020e */
[----:B------:R-:W-:Y:S01]  /*0ce0*/  SHF.R.S32.HI R3, RZ, 0x1f, R6 ;  /* 0x0000001fff037819 */ /* 0x000fe20000011406 */
[C---:B------:R-:W-:Y:S02]  /*0cf0*/  IMAD R13, R15.reuse, R13, R16 ;  /* 0x0000000d0f0d7224 */ /* 0x040fe400078e0210 */
[----:B------:R-:W-:Y:S01]  /*0d00*/  @!P1 IMAD.MOV R2, RZ, RZ, -R2 ;  /* 0x000000ffff029224 */ /* 0x000fe200078e0a02 */
[----:B------:R-:W-:Y:S01]  /*0d10*/  @!P0 LOP3.LUT R2, RZ, R24, RZ, 0x33, !PT ;  /* 0x00000018ff028212 */ /* 0x000fe200078e33ff */
[C---:B------:R-:W-:Y:S01]  /*0d20*/  IMAD R14, R15.reuse, R4, R17 ;  /* 0x000000040f0e7224 */ /* 0x040fe200078e0211 */
[----:B------:R-:W-:Y:S01]  /*0d30*/  ISETP.GT.U32.AND P0, PT, R15, R11, PT ;  /* 0x0000000b0f00720c */ /* 0x000fe20003f04070 */
[--C-:B------:R-:W-:Y:S01]  /*0d40*/  @!P2 IMAD.IADD R5, R5, 0x1, -R15.reuse ;  /* 0x000000010505a824 */ /* 0x100fe200078e0a0f */
[C---:B------:R-:W-:Y:S01]  /*0d50*/  ISETP.GT.U32.AND P1, PT, R15.reuse, R12, PT ;  /* 0x0000000c0f00720c */ /* 0x040fe20003f24070 */
[--C-:B------:R-:W-:Y:S01]  /*0d60*/  @!P6 IMAD.IADD R8, R8, 0x1, -R15.reuse ;  /* 0x000000010808e824 */ /* 0x100fe200078e0a0f */
[----:B------:R-:W-:Y:S01]  /*0d70*/  ISETP.GT.U32.AND P2, PT, R15, R13, PT ;  /* 0x0000000d0f00720c */ /* 0x000fe20003f44070 */
[--C-:B------:R-:W-:Y:S01]  /*0d80*/  @!P3 IMAD.IADD R9, R9, 0x1, -R15.reuse ;  /* 0x000000010909b824 */ /* 0x100fe200078e0a0f */
[C---:B------:R-:W-:Y:S01]  /*0d90*/  ISETP.GT.U32.AND P4, PT, R15.reuse, R14, PT ;  /* 0x0000000e0f00720c */ /* 0x040fe20003f84070 */
[--C-:B------:R-:W-:Y:S01]  /*0da0*/  @!P5 IMAD.IADD R10, R10, 0x1, -R15.reuse ;  /* 0x000000010a0ad824 */ /* 0x100fe200078e0a0f */
[C---:B------:R-:W-:Y:S01]  /*0db0*/  ISETP.GT.U32.AND P6, PT, R15.reuse, R5, PT ;  /* 0x000000050f00720c */ /* 0x040fe20003fc4070 */
[----:B------:R-:W-:Y:S01]  /*0dc0*/  IMAD R2, R2, UR4, RZ ;  /* 0x0000000402027c24 */ /* 0x000fe2000f8e02ff */
[----:B------:R-:W-:Y:S01]  /*0dd0*/  ISETP.GT.U32.AND P3, PT, R15, R8, PT ;  /* 0x000000080f00720c */ /* 0x000fe20003f64070 */
[----:B------:R-:W-:Y:S01]  /*0de0*/  ULDC UR4, c[0x0][0x240] ;  /* 0x0000900000047ab9 */ /* 0x000fe20000000800 */
[----:B------:R-:W-:Y:S01]  /*0df0*/  ISETP.GE.AND P5, PT, R7, RZ, PT ;  /* 0x000000ff0700720c */ /* 0x000fe20003fa6270 */
[--C-:B------:R-:W-:Y:S01]  /*0e00*/  @!P0 IMAD.IADD R11, R11, 0x1, -R15.reuse ;  /* 0x000000010b0b8824 */ /* 0x100fe200078e0a0f */
[----:B------:R-:W-:Y:S01]  /*0e10*/  ISETP.GE.AND P0, PT, R19, RZ, PT ;  /* 0x000000ff1300720c */ /* 0x000fe20003f06270 */
[--C-:B------:R-:W-:Y:S01]  /*0e20*/  @!P1 IMAD.IADD R12, R12, 0x1, -R15.reuse ;  /* 0x000000010c0c9824 */ /* 0x100fe200078e0a0f */
[----:B------:R-:W-:Y:S01]  /*0e30*/  ISETP.GT.U32.AND P1, PT, R15, R9, PT ;  /* 0x000000090f00720c */ /* 0x000fe20003f24070 */
[--C-:B------:R-:W-:Y:S01]  /*0e40*/  @!P2 IMAD.IADD R13, R13, 0x1, -R15.reuse ;  /* 0x000000010d0da824 */ /* 0x100fe200078e0a0f */
[C---:B------:R-:W-:Y:S01]  /*0e50*/  ISETP.GT.U32.AND P2, PT, R15.reuse, R10, PT ;  /* 0x0000000a0f00720c */ /* 0x040fe20003f44070 */
[--C-:B------:R-:W-:Y:S01]  /*0e60*/  @!P4 IMAD.IADD R14, R14, 0x1, -R15.reuse ;  /* 0x000000010e0ec824 */ /* 0x100fe200078e0a0f */
[----:B------:R-:W-:Y:S01]  /*0e70*/  ISETP.GT.U32.AND P4, PT, R15, R12, PT ;  /* 0x0000000c0f00720c */ /* 0x000fe20003f84070 */
[--C-:B------:R-:W-:Y:S01]  /*0e80*/  @!P6 IMAD.IADD R5, R5, 0x1, -R15.reuse ;  /* 0x000000010505e824 */ /* 0x100fe200078e0a0f */
[C---:B------:R-:W-:Y:S01]  /*0e90*/  ISETP.GT.U32.AND P6, PT, R15.reuse, R13, PT ;  /* 0x0000000d0f00720c */ /* 0x040fe20003fc4070 */
[----:B------:R-:W-:Y:S01]  /*0ea0*/  @!P3 IMAD.IADD R8, R8, 0x1, -R15 ;  /* 0x000000010808b824 */ /* 0x000fe200078e0a0f */
[C---:B------:R-:W-:Y:S01]  /*0eb0*/  ISETP.GT.U32.AND P3, PT, R15.reuse, R11, PT ;  /* 0x0000000b0f00720c */ /* 0x040fe20003f64070 */
[----:B------:R-:W-:Y:S01]  /*0ec0*/  @!P5 IMAD.MOV R5, RZ, RZ, -R5 ;  /* 0x000000ffff05d224 */ /* 0x000fe200078e0a05 */
[----:B------:R-:W-:Y:S01]  /*0ed0*/  ISETP.GT.U32.AND P5, PT, R15, R14, PT ;  /* 0x0000000e0f00720c */ /* 0x000fe20003fa4070 */
[----:B------:R-:W-:Y:S01]  /*0ee0*/  @!P0 IMAD.MOV R8, RZ, RZ, -R8 ;  /* 0x000000ffff088224 */ /* 0x000fe200078e0a08 */
[----:B------:R-:W-:Y:S01]  /*0ef0*/  ISETP.GE.AND P0, PT, R18, RZ, PT ;  /* 0x000000ff1200720c */ /* 0x000fe20003f06270 */
[--C-:B------:R-:W-:Y:S01]  /*0f00*/  @!P1 IMAD.IADD R9, R9, 0x1, -R15.reuse ;  /* 0x0000000109099824 */ /* 0x100fe200078e0a0f */
        /* <DEDUP_REMOVED lines=9> */
[----:B------:R-:W-:Y:S01]  /*0fa0*/  @!P5 IMAD.IADD R14, R14, 0x1, -R15 ;  /* 0x000000010e0ed824 */ /* 0x000fe200078e0a0f */
[----:B------:R-:W-:-:S02]  /*0fb0*/  ISETP.NE.AND P5, PT, R25, RZ, PT ;  /* 0x000000ff1900720c */ /* 0x000fc40003fa5270 */
[----:B------:R-:W-:Y:S02]  /*0fc0*/  CS2R R26, SRZ ;  /* 0x00000000001a7805 */ /* 0x000fe4000001ff00 */
[----:B------:R-:W-:Y:S01]  /*0fd0*/  LOP3.LUT R4, RZ, R25, RZ, 0x33, !PT ;  /* 0x00000019ff047212 */ /* 0x000fe200078e33ff */
[----:B------:R-:W-:Y:S01]  /*0fe0*/  @!P1 IMAD.MOV R9, RZ, RZ, -R9 ;  /* 0x000000ffff099224 */ /* 0x000fe200078e0a09 */
[----:B------:R-:W-:Y:S01]  /*0ff0*/  LEA.HI R3, R3, R6, RZ, 0x6 ;  /* 0x0000000603037211 */ /* 0x000fe200078f30ff */
[----:B------:R-:W-:Y:S01]  /*1000*/  @!P2 IMAD.MOV R10, RZ, RZ, -R10 ;  /* 0x000000ffff0aa224 */ /* 0x000fe200078e0a0a */
[C---:B------:R-:W-:Y:S01]  /*1010*/  SEL R5, R4.reuse, R5, !P5 ;  /* 0x0000000504057207 */ /* 0x040fe20006800000 */
        /* <DEDUP_REMOVED lines=8> */
[----:B------:R-:W-:Y:S01]  /*10a0*/  IMAD R5, R5, UR4, RZ ;  /* 0x0000000405057c24 */ /* 0x000fe2000f8e02ff */
[----:B------:R-:W-:Y:S01]  /*10b0*/  SEL R11, R4, R11, !P5 ;  /* 0x0000000b040b7207 */ /* 0x000fe20006800000 */
[----:B------:R-:W-:Y:S01]  /*10c0*/  IMAD R8, R8, UR4, RZ ;  /* 0x0000000408087c24 */ /* 0x000fe2000f8e02ff */
[C---:B------:R-:W-:Y:S01]  /*10d0*/  SEL R13, R4.reuse, R13, !P5 ;  /* 0x0000000d040d7207 */ /* 0x040fe20006800000 */
[----:B------:R-:W-:Y:S01]  /*10e0*/  IMAD R9, R9, UR4, RZ ;  /* 0x0000000409097c24 */ /* 0x000fe2000f8e02ff */
[----:B------:R-:W-:Y:S01]  /*10f0*/  SEL R4, R4, R14, !P5 ;  /* 0x0000000e04047207 */ /* 0x000fe20006800000 */
[----:B------:R-:W-:Y:S01]  /*1100*/  IMAD R10, R10, UR4, RZ ;  /* 0x000000040a0a7c24 */ /* 0x000fe2000f8e02ff */
[----:B------:R-:W-:Y:S01]  /*1110*/  IADD3 R68, P0, R2, UR6, RZ ;  /* 0x0000000602447c10 */ /* 0x000fe2000ff1e0ff */
[----:B------:R-:W-:Y:S01]  /*1120*/  IMAD R11, R11, UR4, RZ ;  /* 0x000000040b0b7c24 */ /* 0x000fe2000f8e02ff */
[----:B------:R-:W-:Y:S01]  /*1130*/  SHF.R.S32.HI R67, RZ, 0x1f, R5 ;  /* 0x0000001fff437819 */ /* 0x000fe20000011405 */
[----:B------:R-:W-:Y:S01]  /*1140*/  IMAD R12, R12, UR4, RZ ;  /* 0x000000040c0c7c24 */ /* 0x000fe2000f8e02ff */
[----:B------:R-:W-:Y:S01]  /*1150*/  IADD3 R45, P4, R5, UR8, RZ ;  /* 0x00000008052d7c10 */ /* 0x000fe2000ff9e0ff */
[----:B------:R-:W-:Y:S01]  /*1160*/  IMAD R13, R13, UR4, RZ ;  /* 0x000000040d0d7c24 */ /* 0x000fe2000f8e02ff */
[----:B------:R-:W-:Y:S01]  /*1170*/  SHF.R.S32.HI R69, RZ, 0x1f, R8 ;  /* 0x0000001fff457819 */ /* 0x000fe20000011408 */
[----:B------:R-:W-:Y:S01]  /*1180*/  IMAD R4, R4, UR4, RZ ;  /* 0x0000000404047c24 */ /* 0x000fe2000f8e02ff */
[----:B------:R-:W-:Y:S01]  /*1190*/  UIADD3 UR4, UR12, 0x2000, URZ ;  /* 0x000020000c047890 */ /* 0x000fe2000fffe03f */
[----:B------:R-:W-:Y:S01]  /*11a0*/  IADD3 R59, P5, R8, UR8, RZ ;  /* 0x00000008083b7c10 */ /* 0x000fe2000ffbe0ff */
[----:B------:R-:W-:Y:S01]  /*11b0*/  ULDC UR6, c[0x0][0x23c] ;  /* 0x00008f0000067ab9 */ /* 0x000fe20000000800 */
[----:B------:R-:W-:Y:S01]  /*11c0*/  LOP3.LUT R5, R40, 0x30, RZ, 0xc0, !PT ;  /* 0x0000003028057812 */ /* 0x000fe200078ec0ff */
[----:B------:R-:W-:Y:S01]  /*11d0*/  USHF.R.U32.HI UR4, URZ, 0x4, UR4 ;  /* 0x000000043f047899 */ /* 0x000fe20008011604 */
[----:B------:R-:W-:Y:S01]  /*11e0*/  LEA.HI.X.SX32 R57, R2, UR7, 0x1, P0 ;  /* 0x0000000702397c11 */ /* 0x000fe200080f0eff */
[----:B------:R-:W-:Y:S01]  /*11f0*/  IMAD R78, R78, UR6, RZ ;  /* 0x000000064e4e7c24 */ /* 0x000fe2000f8e02ff */
[----:B------:R-:W-:Y:S01]  /*1200*/  IADD3.X R67, R67, UR9, RZ, P4, !PT ;  /* 0x0000000943437c10 */ /* 0x000fe2000a7fe4ff */
[----:B------:R-:W-:Y:S01]  /*1210*/  IMAD R46, R20, 0x40, R5 ;  /* 0x00000040142e7824 */ /* 0x000fe200078e0205 */
[----:B------:R-:W-:Y:S01]  /*1220*/  IADD3.X R69, R69, UR9, RZ, P5, !PT ;  /* 0x0000000945457c10 */ /* 0x000fe2000affe4ff */
[----:B------:R-:W-:Y:S01]  /*1230*/  USGXT.U32 UR4, UR4, 0xe ;  /* 0x0000000e0404789a */ /* 0x000fe20008000000 */
[----:B------:R-:W-:-:S02]  /*1240*/  SHF.R.S32.HI R21, RZ, 0x1f, R9 ;  /* 0x0000001fff157819 */ /* 0x000fc40000011409 */
[----:B------:R-:W-:Y:S02]  /*1250*/  CS2R R24, SRZ ;  /* 0x0000000000187805 */ /* 0x000fe4000001ff00 */
[----:B------:R-:W-:Y:S02]  /*1260*/  IADD3 R60, P3, R9, UR8, RZ ;  /* 0x00000008093c7c10 */ /* 0x000fe4000ff7e0ff */
[----:B------:R-:W-:Y:S02]  /*1270*/  CS2R R28, SRZ ;  /* 0x00000000001c7805 */ /* 0x000fe4000001ff00 */
[----:B------:R-:W-:Y:S01]  /*1280*/  SHF.R.S32.HI R71, RZ, 0x1f, R10 ;  /* 0x0000001fff477819 */ /* 0x000fe2000001140a */
[----:B------:R-:W-:Y:S01]  /*1290*/  IMAD R96, R70, 0x2f, RZ ;  /* 0x0000002f46607824 */ /* 0x000fe200078e02ff */
[----:B------:R-:W-:Y:S01]  /*12a0*/  IADD3 R61, P2, R10, UR8, RZ ;  /* 0x000000080a3d7c10 */ /* 0x000fe2000ff5e0ff */
[C---:B------:R-:W-:Y:S01]  /*12b0*/  IMAD R97, R70.reuse, 0x2e, RZ ;  /* 0x0000002e46617824 */ /* 0x040fe200078e02ff */
[----:B------:R-:W-:Y:S01]  /*12c0*/  SHF.R.S32.HI R73, RZ, 0x1f, R11 ;  /* 0x0000001fff497819 */ /* 0x000fe2000001140b */
[C---:B------:R-:W-:Y:S01]  /*12d0*/  IMAD R98, R70.reuse, 0x2d, RZ ;  /* 0x0000002d46627824 */ /* 0x040fe200078e02ff */
[----:B------:R-:W-:Y:S01]  /*12e0*/  IADD3 R62, P1, R11, UR8, RZ ;  /* 0x000000080b3e7c10 */ /* 0x000fe2000ff3e0ff */
[C---:B------:R-:W-:Y:S01]  /*12f0*/  IMAD R99, R70.reuse, 0x2c, RZ ;  /* 0x0000002c46637824 */ /* 0x040fe200078e02ff */
[----:B------:R-:W-:Y:S01]  /*1300*/  SHF.R.S32.HI R75, RZ, 0x1f, R12 ;  /* 0x0000001fff4b7819 */ /* 0x000fe2000001140c */
[----:B------:R-:W-:Y:S01]  /*1310*/  IMAD R100, R70, 0x2b, RZ ;  /* 0x0000002b46647824 */ /* 0x000fe200078e02ff */
[----:B------:R-:W-:Y:S01]  /*1320*/  IADD3 R63, P0, R12, UR8, RZ ;  /* 0x000000080c3f7c10 */ /* 0x000fe2000ff1e0ff */
[C---:B------:R-:W-:Y:S01]  /*1330*/  IMAD R101, R70.reuse, 0x2a, RZ ;  /* 0x0000002a46657824 */ /* 0x040fe200078e02ff */
[----:B------:R-:W-:Y:S01]  /*1340*/  SHF.R.S32.HI R77, RZ, 0x1f, R13 ;  /* 0x0000001fff4d7819 */ /* 0x000fe2000001140d */
[C---:B------:R-:W-:Y:S01]  /*1350*/  IMAD R102, R70.reuse, 0x29, RZ ;  /* 0x0000002946667824 */ /* 0x040fe200078e02ff */
[----:B------:R-:W-:Y:S01]  /*1360*/  IADD3 R64, P4, R13, UR8, RZ ;  /* 0x000000080d407c10 */ /* 0x000fe2000ff9e0ff */
[----:B------:R-:W-:Y:S01]  /*1370*/  IMAD R103, R70, 0x28, RZ ;  /* 0x0000002846677824 */ /* 0x000fe200078e02ff */
[----:B------:R-:W-:Y:S01]  /*1380*/  IADD3 R65, P5, R4, UR8, RZ ;  /* 0x0000000804417c10 */ /* 0x000fe2000ffbe0ff */
[----:B------:R-:W-:Y:S01]  /*1390*/  UIADD3 UR8, UP0, UR13, 0x2, URZ ;  /* 0x000000020d087890 */ /* 0x000fe2000ff1e03f */
[----:B------:R-:W-:Y:S01]  /*13a0*/  IADD3.X R21, R21, UR9, RZ, P3, !PT ;  /* 0x0000000915157c10 */ /* 0x000fe20009ffe4ff */
[C---:B------:R-:W-:Y:S01]  /*13b0*/  IMAD R104, R70.reuse, 0x27, RZ ;  /* 0x0000002746687824 */ /* 0x040fe200078e02ff */
[----:B------:R-:W-:Y:S01]  /*13c0*/  IADD3.X R71, R71, UR9, RZ, P2, !PT ;  /* 0x0000000947477c10 */ /* 0x000fe200097fe4ff */
[C---:B------:R-:W-:Y:S01]  /*13d0*/  IMAD R105, R70.reuse, 0x26, RZ ;  /* 0x0000002646697824 */ /* 0x040fe200078e02ff */
[----:B------:R-:W-:Y:S01]  /*13e0*/  IADD3.X R73, R73, UR9, RZ, P1, !PT ;  /* 0x0000000949497c10 */ /* 0x000fe20008ffe4ff */
[C---:B------:R-:W-:Y:S01]  /*13f0*/  IMAD R106, R70.reuse, 0x25, RZ ;  /* 0x00000025466a7824 */ /* 0x040fe200078e02ff */
[----:B------:R-:W-:Y:S01]  /*1400*/  IADD3.X R75, R75, UR9, RZ, P0, !PT ;  /* 0x000000094b4b7c10 */ /* 0x000fe200087fe4ff */
[C---:B------:R-:W-:Y:S01]  /*1410*/  IMAD R107, R70.reuse, 0x24, RZ ;  /* 0x00000024466b7824 */ /* 0x040fe200078e02ff */
[----:B------:R-:W-:Y:S01]  /*1420*/  IADD3.X R77, R77, UR9, RZ, P4, !PT ;  /* 0x000000094d4d7c10 */ /* 0x000fe2000a7fe4ff */
[----:B------:R-:W-:Y:S01]  /*1430*/  IMAD R108, R70, 0x23, RZ ;  /* 0x00000023466c7824 */ /* 0x000fe200078e02ff */
[----:B------:R-:W-:Y:S01]  /*1440*/  LEA.HI.X.SX32 R79, R4, UR9, 0x1, P5 ;  /* 0x00000009044f7c11 */ /* 0x000fe2000a8f0eff */
[----:B------:R-:W-:Y:S01]  /*1450*/  UIADD3.X UR9, UR5, -0x7fffffe0, URZ, UP0, !UPT ;  /* 0x8000002005097890 */ /* 0x000fe200087fe43f */
[C---:B------:R-:W-:Y:S01]  /*1460*/  IMAD R109, R70.reuse, 0x22, RZ ;  /* 0x00000022466d7824 */ /* 0x040fe200078e02ff */
[----:B------:R-:W-:Y:S01]  /*1470*/  SHF.R.S32.HI R58, RZ, 0x6, R3 ;  /* 0x00000006ff3a7819 */ /* 0x000fe20000011403 */
[C---:B------:R-:W-:Y:S01]  /*1480*/  IMAD R110, R70.reuse, 0x21, RZ ;  /* 0x00000021466e7824 */ /* 0x040fe200078e02ff */
[----:B------:R-:W-:Y:S01]  /*1490*/  SHF.R.S32.HI R44, RZ, 0x1f, R78 ;  /* 0x0000001fff2c7819 */ /* 0x000fe2000001144e */
[----:B------:R-:W-:Y:S01]  /*14a0*/  IMAD.SHL.U32 R111, R70, 0x20, RZ ;  /* 0x00000020466f7824 */ /* 0x000fe200078e00ff */
[----:B------:R-:W-:Y:S01]  /*14b0*/  LOP3.LUT R43, R46, 0x10, RZ, 0x3c, !PT ;  /* 0x000000102e2b7812 */ /* 0x000fe200078e3cff */
[----:B------:R-:W-:Y:S01]  /*14c0*/  IMAD R112, R70, 0x1f, RZ ;  /* 0x0000001f46707824 */ /* 0x000fe200078e02ff */
[----:B------:R-:W-:Y:S01]  /*14d0*/  LOP3.LUT R42, R46, 0x20, RZ, 0x3c, !PT ;  /* 0x000000202e2a7812 */ /* 0x000fe200078e3cff */
[----:B------:R-:W-:Y:S01]  /*14e0*/  IMAD R113, R70, 0x1e, RZ ;  /* 0x0000001e46717824 */ /* 0x000fe200078e02ff */
[----:B------:R-:W-:Y:S01]  /*14f0*/  LOP3.LUT R41, R46, 0x30, RZ, 0x3c, !PT ;  /* 0x000000302e297812 */ /* 0x000fe200078e3cff */
[C---:B------:R-:W-:Y:S01]  /*1500*/  IMAD R114, R70.reuse, 0x1d, RZ ;  /* 0x0000001d46727824 */ /* 0x040fe200078e02ff */
[----:B------:R-:W-:Y:S01]  /*1510*/  USHF.L.U32 UR24, UR6, 0x6, URZ ;  /* 0x0000000606187899 */ /* 0x000fe2000800063f */
[C---:B------:R-:W-:Y:S01]  /*1520*/  IMAD R115, R70.reuse, 0x1c, RZ ;  /* 0x0000001c46737824 */ /* 0x040fe200078e02ff */
[----:B------:R-:W-:Y:S01]  /*1530*/  UIADD3.64 UR10, UR4, -UR10, URZ ;  /* 0x8000000a040a7297 */ /* 0x000fe2000fffe03f */
[C---:B------:R-:W-:Y:S01]  /*1540*/  IMAD R116, R70.reuse, 0x1b, RZ ;  /* 0x0000001b46747824 */ /* 0x040fe200078e02ff */
[----:B------:R-:W-:Y:S01]  /*1550*/  UIADD3.64 UR16, UR8, 0xfe, URZ ;  /* 0x000000fe08107897 */ /* 0x000fe2000fffe03f */
[C---:B------:R-:W-:Y:S01]  /*1560*/  IMAD R117, R70.reuse, 0x1a, RZ ;  /* 0x0000001a46757824 */ /* 0x040fe200078e02ff */
[----:B------:R-:W-:Y:S01]  /*1570*/  UIADD3.64 UR20, UR8, 0x100, URZ ;  /* 0x0000010008147897 */ /* 0x000fe2000fffe03f */
[C---:B------:R-:W-:Y:S01]  /*1580*/  IMAD R118, R70.reuse, 0x19, RZ ;  /* 0x0000001946767824 */ /* 0x040fe200078e02ff */
[----:B------:R-:W-:Y:S01]  /*1590*/  UMOV UR6, UR4 ;  /* 0x0000000400067c82 */ /* 0x000fe20008000000 */
[C---:B------:R-:W-:Y:S01]  /*15a0*/  IMAD R119, R70.reuse, 0x18, RZ ;  /* 0x0000001846777824 */ /* 0x040fe200078e02ff */
[----:B------:R-:W-:Y:S01]  /*15b0*/  UMOV UR7, 0x80000020 ;  /* 0x8000002000077882 */ /* 0x000fe20000000000 */
[----:B------:R-:W-:-:S02]  /*15c0*/  IMAD R120, R70, 0x17, RZ ;  /* 0x0000001746787824 */ /* 0x000fc400078e02ff */
[C---:B------:R-:W-:Y:S02]  /*15d0*/  IMAD R121, R70.reuse, 0x16, RZ ;  /* 0x0000001646797824 */ /* 0x040fe400078e02ff */
[C---:B------:R-:W-:Y:S02]  /*15e0*/  IMAD R122, R70.reuse, 0x15, RZ ;  /* 0x00000015467a7824 */ /* 0x040fe400078e02ff */
[C---:B------:R-:W-:Y:S02]  /*15f0*/  IMAD R123, R70.reuse, 0x14, RZ ;  /* 0x00000014467b7824 */ /* 0x040fe400078e02ff */
[C---:B------:R-:W-:Y:S02]  /*1600*/  IMAD R124, R70.reuse, 0x13, RZ ;  /* 0x00000013467c7824 */ /* 0x040fe400078e02ff */
[C---:B------:R-:W-:Y:S02]  /*1610*/  IMAD R125, R70.reuse, 0x12, RZ ;  /* 0x00000012467d7824 */ /* 0x040fe400078e02ff */
[----:B------:R-:W-:-:S02]  /*1620*/  IMAD R126, R70, 0x11, RZ ;  /* 0x00000011467e7824 */ /* 0x000fc400078e02ff */
[C---:B------:R-:W-:Y:S02]  /*1630*/  IMAD.SHL.U32 R127, R70.reuse, 0x10, RZ ;  /* 0x00000010467f7824 */ /* 0x040fe400078e00ff */
[C---:B------:R-:W-:Y:S02]  /*1640*/  IMAD R128, R70.reuse, 0xf, RZ ;  /* 0x0000000f46807824 */ /* 0x040fe400078e02ff */
[C---:B------:R-:W-:Y:S02]  /*1650*/  IMAD R56, R70.reuse, 0xe, RZ ;  /* 0x0000000e46387824 */ /* 0x040fe400078e02ff */
[C---:B------:R-:W-:Y:S02]  /*1660*/  IMAD R55, R70.reuse, 0xd, RZ ;  /* 0x0000000d46377824 */ /* 0x040fe400078e02ff */
[C---:B------:R-:W-:Y:S02]  /*1670*/  IMAD R54, R70.reuse, 0xc, RZ ;  /* 0x0000000c46367824 */ /* 0x040fe400078e02ff */
[----:B------:R-:W-:-:S02]  /*1680*/  IMAD R53, R70, 0xb, RZ ;  /* 0x0000000b46357824 */ /* 0x000fc400078e02ff */
[C---:B------:R-:W-:Y:S02]  /*1690*/  IMAD R52, R70.reuse, 0xa, RZ ;  /* 0x0000000a46347824 */ /* 0x040fe400078e02ff */
[C---:B------:R-:W-:Y:S02]  /*16a0*/  IMAD R51, R70.reuse, 0x9, RZ ;  /* 0x0000000946337824 */ /* 0x040fe400078e02ff */
[C---:B------:R-:W-:Y:S02]  /*16b0*/  IMAD.SHL.U32 R50, R70.reuse, 0x8, RZ ;  /* 0x0000000846327824 */ /* 0x040fe400078e00ff */
[C---:B------:R-:W-:Y:S02]  /*16c0*/  IMAD R49, R70.reuse, 0x7, RZ ;  /* 0x0000000746317824 */ /* 0x040fe400078e02ff */
[C---:B------:R-:W-:Y:S02]  /*16d0*/  IMAD R48, R70.reuse, 0x6, RZ ;  /* 0x0000000646307824 */ /* 0x040fe400078e02ff */
[----:B------:R-:W-:-:S07]  /*16e0*/  IMAD R47, R70, 0x5, RZ ;  /* 0x00000005462f7824 */ /* 0x000fce00078e02ff */
.L_x_2:
[----:B------:R-:W-:Y:S02]  /*16f0*/  ISETP.GT.AND P1, PT, R66, RZ, PT ;  /* 0x000000ff4200720c */ /* 0x000fe40003f24270 */
[----:B------:R-:W-:Y:S02]  /*1700*/  LOP3.LUT R3, R0, 0x3f, RZ, 0xc0, !PT ;  /* 0x0000003f00037812 */ /* 0x000fe400078ec0ff */
[----:B------:R-:W-:Y:S02]  /*1710*/  ISETP.GT.AND P4, PT, R66, 0x1, PT ;  /* 0x000000014200780c */ /* 0x000fe40003f84270 */
[----:B------:R-:W-:Y:S02]  /*1720*/  ISETP.GE.AND P0, PT, R3, R66, PT ;  /* 0x000000420300720c */ /* 0x000fe40003f06270 */
[----:B------:R-:W-:Y:S02]  /*1730*/  PRMT R138, RZ, 0x7610, R138 ;  /* 0x00007610ff8a7816 */ /* 0x000fe4000000008a */
[----:B------:R-:W-:-:S02]  /*1740*/  IADD3 R4, P2, R68, UR25, RZ ;  /* 0x0000001944047c10 */ /* 0x000fc4000ff5e0ff */
[----:B------:R-:W-:Y:S01]  /*1750*/  ISETP.GT.AND P3, PT, R66, 0x5, PT ;  /* 0x000000054200780c */ /* 0x000fe20003f64270 */
[----:B------:R-:W-:Y:S01]  /*1760*/  @P1 IMAD.MOV.U32 R2, RZ, RZ, R68 ;  /* 0x000000ffff021224 */ /* 0x000fe200078e0044 */
[----:B------:R-:W-:Y:S01]  /*1770*/  PRMT R137, RZ, 0x7610, R137 ;  /* 0x00007610ff897816 */ /* 0x000fe20000000089 */
[----:B------:R-:W-:Y:S01]  /*1780*/  @P1 IMAD.MOV.U32 R3, RZ, RZ, R57 ;  /* 0x000000ffff031224 */ /* 0x000fe200078e0039 */
[----:B------:R-:W-:Y:S02]  /*1790*/  LEA.HI.X.SX32 R5, R70, R57, 0x1, P2 ;  /* 0x0000003946057211 */ /* 0x000fe400010f0eff */
[----:B------:R-:W-:Y:S02]  /*17a0*/  ISETP.GT.AND P2, PT, R66, 0x6, PT ;  /* 0x000000064200780c */ /* 0x000fe40003f44270 */
[----:B------:R0:W2:Y:S01]  /*17b0*/  @P1 LDG.E.U8 R138, desc[UR14][R2.64] ;  /* 0x0000000e028a1981 */ /* 0x0000a2000c1e1100 */
[-C--:B------:R-:W-:Y:S02]  /*17c0*/  IADD3 R6, P1, R47, R68.reuse, RZ ;  /* 0x000000442f067210 */ /* 0x080fe40007f3e0ff */
[----:B------:R-:W-:Y:S01]  /*17d0*/  PRMT R15, RZ, 0x7610, R15 ;  /* 0x00007610ff0f7816 */ /* 0x000fe2000000000f */
[----:B------:R1:W3:Y:S01]  /*17e0*/  @P4 LDG.E.U8 R137, desc[UR14][R4.64] ;  /* 0x0000000e04894981 */ /* 0x0002e2000c1e1100 */
[----:B------:R-:W-:-:S02]  /*17f0*/  IADD3 R8, P4, R48, R68, RZ ;  /* 0x0000004430087210 */ /* 0x000fc40007f9e0ff */
[-C--:B------:R-:W-:Y:S02]  /*1800*/  LEA.HI.X.SX32 R7, R47, R57.reuse, 0x1, P1 ;  /* 0x000000392f077211 */ /* 0x080fe400008f0eff */
[----:B------:R-:W-:Y:S02]  /*1810*/  PRMT R130, RZ, 0x7610, R130 ;  /* 0x00007610ff827816 */ /* 0x000fe40000000082 */
[----:B------:R-:W-:Y:S01]  /*1820*/  LEA.HI.X.SX32 R9, R48, R57, 0x1, P4 ;  /* 0x0000003930097211 */ /* 0x000fe200020f0eff */
[----:B------:R4:W5:Y:S01]  /*1830*/  @P3 LDG.E.U8 R15, desc[UR14][R6.64] ;  /* 0x0000000e060f3981 */ /* 0x000962000c1e1100 */
[C---:B------:R-:W-:Y:S02]  /*1840*/  ISETP.GT.AND P3, PT, R66.reuse, 0x8, PT ;  /* 0x000000084200780c */ /* 0x040fe40003f64270 */
[----:B------:R-:W-:Y:S01]  /*1850*/  ISETP.GT.AND P1, PT, R66, 0x7, PT ;  /* 0x000000074200780c */ /* 0x000fe20003f24270 */
[----:B------:R4:W2:Y:S01]  /*1860*/  @P2 LDG.E.U8 R130, desc[UR14][R8.64] ;  /* 0x0000000e08822981 */ /* 0x0008a2000c1e1100 */
[----:B0-----:R-:W-:-:S02]  /*1870*/  IADD3 R2, P5, R49, R68, RZ ;  /* 0x0000004431027210 */ /* 0x001fc40007fbe0ff */
[-C--:B-1----:R-:W-:Y:S02]  /*1880*/  IADD3 R4, P4, R50, R68.reuse, RZ ;  /* 0x0000004432047210 */ /* 0x082fe40007f9e0ff */
[----:B------:R-:W-:Y:S02]  /*1890*/  ISETP.GT.AND P2, PT, R66, 0x9, PT ;  /* 0x000000094200780c */ /* 0x000fe40003f44270 */
[-C--:B------:R-:W-:Y:S02]  /*18a0*/  LEA.HI.X.SX32 R3, R49, R57.reuse, 0x1, P5 ;  /* 0x0000003931037211 */ /* 0x080fe400028f0eff */
[----:B------:R-:W-:Y:S02]  /*18b0*/  PRMT R14, RZ, 0x7610, R14 ;  /* 0x00007610ff0e7816 */ /* 0x000fe4000000000e */
[----:B------:R-:W-:Y:S02]  /*18c0*/  LEA.HI.X.SX32 R5, R50, R57, 0x1, P4 ;  /* 0x0000003932057211 */ /* 0x000fe400020f0eff */
[----:B----4-:R-:W-:-:S02]  /*18d0*/  IADD3 R6, P5, R51, R68, RZ ;  /* 0x0000004433067210 */ /* 0x010fc40007fbe0ff */
[----:B------:R-:W-:Y:S01]  /*18e0*/  PRMT R18, RZ, 0x7610, R18 ;  /* 0x00007610ff127816 */ /* 0x000fe20000000012 */
[----:B------:R-:W4:Y:S01]  /*18f0*/  @P3 LDG.E.U8 R14, desc[UR14][R4.64] ;  /* 0x0000000e040e3981 */ /* 0x000f22000c1e1100 */
[----:B------:R-:W-:Y:S02]  /*1900*/  PRMT R16, RZ, 0x7610, R16 ;  /* 0x00007610ff107816 */ /* 0x000fe40000000010 */
[----:B------:R-:W-:Y:S02]  /*1910*/  LEA.HI.X.SX32 R7, R51, R57, 0x1, P5 ;  /* 0x0000003933077211 */ /* 0x000fe400028f0eff */
[C---:B------:R-:W-:Y:S01]  /*1920*/  ISETP.GT.AND P3, PT, R66.reuse, 0xb, PT ;  /* 0x0000000b4200780c */ /* 0x040fe20003f64270 */
[----:B------:R0:W3:Y:S01]  /*1930*/  @P1 LDG.E.U8 R18, desc[UR14][R2.64] ;  /* 0x0000000e02121981 */ /* 0x0000e2000c1e1100 */
[----:B------:R-:W-:Y:S02]  /*1940*/  ISETP.GT.AND P1, PT, R66, 0xa, PT ;  /* 0x0000000a4200780c */ /* 0x000fe40003f24270 */
[----:B------:R-:W-:Y:S01]  /*1950*/  IADD3 R8, P4, R52, R68, RZ ;  /* 0x0000004434087210 */ /* 0x000fe20007f9e0ff */
[----:B------:R1:W4:Y:S01]  /*1960*/  @P2 LDG.E.U8 R16, desc[UR14][R6.64] ;  /* 0x0000000e06102981 */ /* 0x000322000c1e1100 */
[----:B------:R-:W-:-:S02]  /*1970*/  ISETP.GT.AND P2, PT, R66, 0xc, PT ;  /* 0x0000000c4200780c */ /* 0x000fc40003f44270 */
[-C--:B------:R-:W-:Y:S02]  /*1980*/  LEA.HI.X.SX32 R9, R52, R57.reuse, 0x1, P4 ;  /* 0x0000003934097211 */ /* 0x080fe400020f0eff */
[CC--:B0-----:R-:W-:Y:S02]  /*1990*/  IADD3 R2, P5, R53.reuse, R68.reuse, RZ ;  /* 0x0000004435027210 */ /* 0x0c1fe40007fbe0ff */
[----:B------:R-:W-:Y:S02]  /*19a0*/  PRMT R19, RZ, 0x7610, R19 ;  /* 0x00007610ff137816 */ /* 0x000fe40000000013 */
[----:B------:R-:W-:Y:S02]  /*19b0*/  IADD3 R4, P4, R54, R68, RZ ;  /* 0x0000004436047210 */ /* 0x000fe40007f9e0ff */
[----:B------:R-:W-:Y:S02]  /*19c0*/  LEA.HI.X.SX32 R3, R53, R57, 0x1, P5 ;  /* 0x0000003935037211 */ /* 0x000fe400028f0eff */
[----:B------:R-:W-:-:S02]  /*19d0*/  PRMT R142, RZ, 0x7610, R142 ;  /* 0x00007610ff8e7816 */ /* 0x000fc4000000008e */
[----:B------:R-:W-:Y:S01]  /*19e0*/  PRMT R136, RZ, 0x7610, R136 ;  /* 0x00007610ff887816 */ /* 0x000fe20000000088 */
[----:B------:R-:W4:Y:S01]  /*19f0*/  @P3 LDG.E.U8 R19, desc[UR14][R2.64] ;  /* 0x0000000e02133981 */ /* 0x000f22000c1e1100 */
[----:B------:R-:W-:Y:S02]  /*1a00*/  LEA.HI.X.SX32 R5, R54, R57, 0x1, P4 ;  /* 0x0000003936057211 */ /* 0x000fe400020f0eff */
[C---:B------:R-:W-:Y:S01]  /*1a10*/  ISETP.GT.AND P3, PT, R66.reuse, 0xe, PT ;  /* 0x0000000e4200780c */ /* 0x040fe20003f64270 */
[----:B------:R0:W4:Y:S01]  /*1a20*/  @P1 LDG.E.U8 R142, desc[UR14][R8.64] ;  /* 0x0000000e088e1981 */ /* 0x000122000c1e1100 */
[C---:B------:R-:W-:Y:S02]  /*1a30*/  ISETP.GT.AND P1, PT, R66.reuse, 0xd, PT ;  /* 0x0000000d4200780c */ /* 0x040fe40003f24270 */
[----:B-1----:R-:W-:Y:S01]  /*1a40*/  IADD3 R6, P5, R55, R68, RZ ;  /* 0x0000004437067210 */ /* 0x002fe20007fbe0ff */
[----:B------:R1:W4:Y:S01]  /*1a50*/  @P2 LDG.E.U8 R136, desc[UR14][R4.64] ;  /* 0x0000000e04882981 */ /* 0x000322000c1e1100 */
[----:B------:R-:W-:-:S02]  /*1a60*/  ISETP.GT.AND P2, PT, R66, 0xf, PT ;  /* 0x0000000f4200780c */ /* 0x000fc40003f44270 */
[-C--:B------:R-:W-:Y:S02]  /*1a70*/  LEA.HI.X.SX32 R7, R55, R57.reuse, 0x1, P5 ;  /* 0x0000003937077211 */ /* 0x080fe400028f0eff */
[CC--:B0-----:R-:W-:Y:S02]  /*1a80*/  IADD3 R8, P4, R56.reuse, R68.reuse, RZ ;  /* 0x0000004438087210 */ /* 0x0c1fe40007f9e0ff */
[----:B------:R-:W-:Y:S02]  /*1a90*/  PRMT R135, RZ, 0x7610, R135 ;  /* 0x00007610ff877816 */ /* 0x000fe40000000087 */
[----:B------:R-:W-:Y:S02]  /*1aa0*/  LEA.HI.X.SX32 R9, R56, R57, 0x1, P4 ;  /* 0x0000003938097211 */ /* 0x000fe400020f0eff */
[----:B------:R-:W-:Y:S02]  /*1ab0*/  IADD3 R2, P5, R128, R68, RZ ;  /* 0x0000004480027210 */ /* 0x000fe40007fbe0ff */
[----:B------:R-:W-:Y:S01]  /*1ac0*/  PRMT R129, RZ, 0x7610, R129 ;  /* 0x00007610ff817816 */ /* 0x000fe20000000081 */
[----:B------:R-:W4:Y:S01]  /*1ad0*/  @P3 LDG.E.U8 R135, desc[UR14][R8.64] ;  /* 0x0000000e08873981 */ /* 0x000f22000c1e1100 */
[----:B------:R-:W-:-:S02]  /*1ae0*/  PRMT R17, RZ, 0x7610, R17 ;  /* 0x00007610ff117816 */ /* 0x000fc40000000011 */
[-C--:B------:R-:W-:Y:S02]  /*1af0*/  LEA.HI.X.SX32 R3, R128, R57.reuse, 0x1, P5 ;  /* 0x0000003980037211 */ /* 0x080fe400028f0eff */
[C---:B------:R-:W-:Y:S01]  /*1b00*/  ISETP.GT.AND P3, PT, R66.reuse, 0x11, PT ;  /* 0x000000114200780c */ /* 0x040fe20003f64270 */
[----:B------:R0:W4:Y:S01]  /*1b10*/  @P1 LDG.E.U8 R129, desc[UR14][R6.64] ;  /* 0x0000000e06811981 */ /* 0x000122000c1e1100 */
[C---:B------:R-:W-:Y:S02]  /*1b20*/  ISETP.GT.AND P1, PT, R66.reuse, 0x10, PT ;  /* 0x000000104200780c */ /* 0x040fe40003f24270 */
[C---:B-1----:R-:W-:Y:S01]  /*1b30*/  IADD3 R4, P4, R127.reuse, R68, RZ ;  /* 0x000000447f047210 */ /* 0x042fe20007f9e0ff */
[----:B------:R1:W4:Y:S01]  /*1b40*/  @P2 LDG.E.U8 R17, desc[UR14][R2.64] ;  /* 0x0000000e02112981 */ /* 0x000322000c1e1100 */
[----:B------:R-:W-:Y:S02]  /*1b50*/  ISETP.GT.AND P2, PT, R66, 0x12, PT ;  /* 0x000000124200780c */ /* 0x000fe40003f44270 */
[----:B------:R-:W-:-:S02]  /*1b60*/  LEA.HI.X.SX32 R5, R127, R57, 0x1, P4 ;  /* 0x000000397f057211 */ /* 0x000fc400020f0eff */
[CC--:B0-----:R-:W-:Y:S02]  /*1b70*/  IADD3 R6, P5, R126.reuse, R68.reuse, RZ ;  /* 0x000000447e067210 */ /* 0x0c1fe40007fbe0ff */
[----:B------:R-:W-:Y:S02]  /*1b80*/  PRMT R133, RZ, 0x7610, R133 ;  /* 0x00007610ff857816 */ /* 0x000fe40000000085 */
[C---:B------:R-:W-:Y:S02]  /*1b90*/  IADD3 R8, P4, R125.reuse, R68, RZ ;  /* 0x000000447d087210 */ /* 0x040fe40007f9e0ff */
[-C--:B------:R-:W-:Y:S02]  /*1ba0*/  LEA.HI.X.SX32 R7, R126, R57.reuse, 0x1, P5 ;  /* 0x000000397e077211 */ /* 0x080fe400028f0eff */
[----:B------:R-:W-:Y:S02]  /*1bb0*/  PRMT R141, RZ, 0x7610, R141 ;  /* 0x00007610ff8d7816 */ /* 0x000fe4000000008d */
[----:B------:R-:W-:Y:S01]  /*1bc0*/  PRMT R140, RZ, 0x7610, R140 ;  /* 0x00007610ff8c7816 */ /* 0x000fe2000000008c */
[----:B------:R-:W4:Y:S01]  /*1bd0*/  @P3 LDG.E.U8 R133, desc[UR14][R6.64] ;  /* 0x0000000e06853981 */ /* 0x000f22000c1e1100 */
[----:B------:R-:W-:-:S02]  /*1be0*/  LEA.HI.X.SX32 R9, R125, R57, 0x1, P4 ;  /* 0x000000397d097211 */ /* 0x000fc400020f0eff */
[C---:B------:R-:W-:Y:S01]  /*1bf0*/  ISETP.GT.AND P3, PT, R66.reuse, 0x14, PT ;  /* 0x000000144200780c */ /* 0x040fe20003f64270 */
[----:B------:R0:W4:Y:S01]  /*1c00*/  @P1 LDG.E.U8 R141, desc[UR14][R4.64] ;  /* 0x0000000e048d1981 */ /* 0x000122000c1e1100 */
[----:B------:R-:W-:Y:S02]  /*1c10*/  ISETP.GT.AND P1, PT, R66, 0x13, PT ;  /* 0x000000134200780c */ /* 0x000fe40003f24270 */
[-C--:B-1----:R-:W-:Y:S01]  /*1c20*/  IADD3 R2, P5, R124, R68.reuse, RZ ;  /* 0x000000447c027210 */ /* 0x082fe20007fbe0ff */
[----:B------:R1:W4:Y:S01]  /*1c30*/  @P2 LDG.E.U8 R140, desc[UR14][R8.64] ;  /* 0x0000000e088c2981 */ /* 0x000322000c1e1100 */
[----:B------:R-:W-:Y:S02]  /*1c40*/  ISETP.GT.AND P2, PT, R66, 0x15, PT ;  /* 0x000000154200780c */ /* 0x000fe40003f44270 */
[----:B------:R-:W-:Y:S02]  /*1c50*/  LEA.HI.X.SX32 R3, R124, R57, 0x1, P5 ;  /* 0x000000397c037211 */ /* 0x000fe400028f0eff */
[----:B0-----:R-:W-:-:S02]  /*1c60*/  IADD3 R4, P4, R123, R68, RZ ;  /* 0x000000447b047210 */ /* 0x001fc40007f9e0ff */
[----:B------:R-:W-:Y:S02]  /*1c70*/  PRMT R134, RZ, 0x7610, R134 ;  /* 0x00007610ff867816 */ /* 0x000fe40000000086 */
[-C--:B------:R-:W-:Y:S02]  /*1c80*/  LEA.HI.X.SX32 R5, R123, R57.reuse, 0x1, P4 ;  /* 0x000000397b057211 */ /* 0x080fe400020f0eff */
[C---:B------:R-:W-:Y:S02]  /*1c90*/  IADD3 R6, P5, R122.reuse, R68, RZ ;  /* 0x000000447a067210 */ /* 0x040fe40007fbe0ff */
[----:B------:R-:W-:Y:S01]  /*1ca0*/  PRMT R144, RZ, 0x7610, R144 ;  /* 0x00007610ff907816 */ /* 0x000fe20000000090 */
[----:B------:R-:W4:Y:S01]  /*1cb0*/  @P3 LDG.E.U8 R134, desc[UR14][R4.64] ;  /* 0x0000000e04863981 */ /* 0x000f22000c1e1100 */
[----:B------:R-:W-:Y:S02]  /*1cc0*/  PRMT R143, RZ, 0x7610, R143 ;  /* 0x00007610ff8f7816 */ /* 0x000fe4000000008f */
[----:B------:R-:W-:-:S02]  /*1cd0*/  LEA.HI.X.SX32 R7, R122, R57, 0x1, P5 ;  /* 0x000000397a077211 */ /* 0x000fc400028f0eff */
[C---:B------:R-:W-:Y:S01]  /*1ce0*/  ISETP.GT.AND P3, PT, R66.reuse, 0x17, PT ;  /* 0x000000174200780c */ /* 0x040fe20003f64270 */
[----:B------:R0:W4:Y:S01]  /*1cf0*/  @P1 LDG.E.U8 R144, desc[UR14][R2.64] ;  /* 0x0000000e02901981 */ /* 0x000122000c1e1100 */
[C---:B------:R-:W-:Y:S02]  /*1d00*/  ISETP.GT.AND P1, PT, R66.reuse, 0x16, PT ;  /* 0x000000164200780c */ /* 0x040fe40003f24270 */
[CC--:B------:R-:W-:Y:S01]  /*1d10*/  IADD3 R10, P4, R121.reuse, R68.reuse, RZ ;  /* 0x00000044790a7210 */ /* 0x0c0fe20007f9e0ff */
[----:B------:R0:W4:Y:S01]  /*1d20*/  @P2 LDG.E.U8 R143, desc[UR14][R6.64] ;  /* 0x0000000e068f2981 */ /* 0x000122000c1e1100 */
[----:B------:R-:W-:Y:S02]  /*1d30*/  ISETP.GT.AND P2, PT, R66, 0x18, PT ;  /* 0x000000184200780c */ /* 0x000fe40003f44270 */
[----:B-1----:R-:W-:Y:S02]  /*1d40*/  IADD3 R8, P5, R120, R68, RZ ;  /* 0x0000004478087210 */ /* 0x002fe40007fbe0ff */
[----:B------:R-:W-:-:S02]  /*1d50*/  LEA.HI.X.SX32 R11, R121, R57, 0x1, P4 ;  /* 0x00000039790b7211 */ /* 0x000fc400020f0eff */
[----:B------:R-:W-:Y:S02]  /*1d60*/  PRMT R131, RZ, 0x7610, R131 ;  /* 0x00007610ff837816 */ /* 0x000fe40000000083 */
[C---:B0-----:R-:W-:Y:S02]  /*1d70*/  IADD3 R2, P4, R119.reuse, R68, RZ ;  /* 0x0000004477027210 */ /* 0x041fe40007f9e0ff */
[-C--:B------:R-:W-:Y:S02]  /*1d80*/  LEA.HI.X.SX32 R9, R120, R57.reuse, 0x1, P5 ;  /* 0x0000003978097211 */ /* 0x080fe400028f0eff */
[----:B------:R-:W-:Y:S02]  /*1d90*/  PRMT R132, RZ, 0x7610, R132 ;  /* 0x00007610ff847816 */ /* 0x000fe40000000084 */
[----:B------:R-:W-:Y:S01]  /*1da0*/  PRMT R139, RZ, 0x7610, R139 ;  /* 0x00007610ff8b7816 */ /* 0x000fe2000000008b */
[----:B------:R0:W4:Y:S01]  /*1db0*/  @P3 LDG.E.U8 R131, desc[UR14][R8.64] ;  /* 0x0000000e08833981 */ /* 0x000122000c1e1100 */
[----:B------:R-:W-:-:S02]  /*1dc0*/  LEA.HI.X.SX32 R3, R119, R57, 0x1, P4 ;  /* 0x0000003977037211 */ /* 0x000fc400020f0eff */
[C---:B------:R-:W-:Y:S01]  /*1dd0*/  ISETP.GT.AND P3, PT, R66.reuse, 0x1a, PT ;  /* 0x0000001a4200780c */ /* 0x040fe20003f64270 */
[----:B------:R-:W4:Y:S01]  /*1de0*/  @P1 LDG.E.U8 R132, desc[UR14][R10.64] ;  /* 0x0000000e0a841981 */ /* 0x000f22000c1e1100 */
[----:B------:R-:W-:Y:S02]  /*1df0*/  ISETP.GT.AND P1, PT, R66, 0x19, PT ;  /* 0x000000194200780c */ /* 0x000fe40003f24270 */
[-C--:B------:R-:W-:Y:S01]  /*1e00*/  IADD3 R4, P5, R118, R68.reuse, RZ ;  /* 0x0000004476047210 */ /* 0x080fe20007fbe0ff */
[----:B------:R1:W4:Y:S01]  /*1e10*/  @P2 LDG.E.U8 R139, desc[UR14][R2.64] ;  /* 0x0000000e028b2981 */ /* 0x000322000c1e1100 */
[----:B------:R-:W-:Y:S02]  /*1e20*/  IADD3 R6, P4, R117, R68, RZ ;  /* 0x0000004475067210 */ /* 0x000fe40007f9e0ff */
[----:B------:R-:W-:Y:S02]  /*1e30*/  ISETP.GT.AND P2, PT, R66, 0x1b, PT ;  /* 0x0000001b4200780c */ /* 0x000fe40003f44270 */
[----:B------:R-:W-:-:S02]  /*1e40*/  LEA.HI.X.SX32 R5, R118, R57, 0x1, P5 ;  /* 0x0000003976057211 */ /* 0x000fc400028f0eff */
[----:B------:R-:W-:Y:S02]  /*1e50*/  PRMT R145, RZ, 0x7610, R145 ;  /* 0x00007610ff917816 */ /* 0x000fe40000000091 */
[-C--:B------:R-:W-:Y:S02]  /*1e60*/  LEA.HI.X.SX32 R7, R117, R57.reuse, 0x1, P4 ;  /* 0x0000003975077211 */ /* 0x080fe400020f0eff */
[C---:B0-----:R-:W-:Y:S02]  /*1e70*/  IADD3 R8, P5, R116.reuse, R68, RZ ;  /* 0x0000004474087210 */ /* 0x041fe40007fbe0ff */
[----:B------:R-:W-:Y:S01]  /*1e80*/  PRMT R146, RZ, 0x7610, R146 ;  /* 0x00007610ff927816 */ /* 0x000fe20000000092 */
[----:B------:R-:W4:Y:S01]  /*1e90*/  @P3 LDG.E.U8 R145, desc[UR14][R6.64] ;  /* 0x0000000e06913981 */ /* 0x000f22000c1e1100 */
[----:B------:R-:W-:Y:S02]  /*1ea0*/  PRMT R147, RZ, 0x7610, R147 ;  /* 0x00007610ff937816 */ /* 0x000fe40000000093 */
[----:B------:R-:W-:-:S02]  /*1eb0*/  LEA.HI.X.SX32 R9, R116, R57, 0x1, P5 ;  /* 0x0000003974097211 */ /* 0x000fc400028f0eff */
[C---:B------:R-:W-:Y:S01]  /*1ec0*/  ISETP.GT.AND P3, PT, R66.reuse, 0x1d, PT ;  /* 0x0000001d4200780c */ /* 0x040fe20003f64270 */
[----:B------:R0:W4:Y:S01]  /*1ed0*/  @P1 LDG.E.U8 R146, desc[UR14][R4.64] ;  /* 0x0000000e04921981 */ /* 0x000122000c1e1100 */
[C---:B------:R-:W-:Y:S02]  /*1ee0*/  ISETP.GT.AND P1, PT, R66.reuse, 0x1c, PT ;  /* 0x0000001c4200780c */ /* 0x040fe40003f24270 */
[CC--:B-1----:R-:W-:Y:S01]  /*1ef0*/  IADD3 R2, P4, R115.reuse, R68.reuse, RZ ;  /* 0x0000004473027210 */ /* 0x0c2fe20007f9e0ff */
[----:B------:R1:W4:Y:S01]  /*1f00*/  @P2 LDG.E.U8 R147, desc[UR14][R8.64] ;  /* 0x0000000e08932981 */ /* 0x000322000c1e1100 */
[----:B------:R-:W-:Y:S02]  /*1f10*/  ISETP.GT.AND P2, PT, R66, 0x1e, PT ;  /* 0x0000001e4200780c */ /* 0x000fe40003f44270 */
[----:B------:R-:W-:Y:S02]  /*1f20*/  LEA.HI.X.SX32 R3, R115, R57, 0x1, P4 ;  /* 0x0000003973037211 */ /* 0x000fe400020f0eff */
[----:B0-----:R-:W-:-:S02]  /*1f30*/  IADD3 R4, P5, R114, R68, RZ ;  /* 0x0000004472047210 */ /* 0x001fc40007fbe0ff */
        /* <DEDUP_REMOVED lines=86> */
[----:B------:R-:W4:Y:S01]  /*24a0*/  @P2 LDG.E.U8 R166, desc[UR14][R4.64] ;  /* 0x0000000e04a62981 */ /* 0x000f22000c1e1100 */
        /* <DEDUP_REMOVED lines=10> */
[----:B------:R-:W-:Y:S01]  /*2550*/  ISETP.GT.AND P3, PT, R66, 0x32, PT ;  /* 0x000000324200780c */ /* 0x000fe20003f64270 */
[----:B------:R0:W4:Y:S01]  /*2560*/  @P1 LDG.E.U8 R165, desc[UR14][R6.64] ;  /* 0x0000000e06a51981 */ /* 0x000122000c1e1100 */
[----:B------:R-:W-:Y:S01]  /*2570*/  IMAD.SHL.U32 R10, R70, 0x2, RZ ;  /* 0x00000002460a7824 */ /* 0x000fe200078e00ff */
[C---:B------:R-:W-:Y:S02]  /*2580*/  ISETP.GT.AND P1, PT, R66.reuse, 0x31, PT ;  /* 0x000000314200780c */ /* 0x040fe40003f24270 */
[----:B------:R1:W4:Y:S01]  /*2590*/  @P2 LDG.E.U8 R167, desc[UR14][R2.64] ;  /* 0x0000000e02a72981 */ /* 0x000322000c1e1100 */
[----:B------:R-:W-:Y:S02]  /*25a0*/  ISETP.GT.AND P2, PT, R66, 0x2, PT ;  /* 0x000000024200780c */ /* 0x000fe40003f44270 */
[----:B0-----:R-:W-:Y:S02]  /*25b0*/  IADD3 R6, P4, R93, R68, RZ ;  /* 0x000000445d067210 */ /* 0x001fe40007f9e0ff */
[----:B------:R-:W-:-:S02]  /*25c0*/  PRMT R169, RZ, 0x7610, R169 ;  /* 0x00007610ffa97816 */ /* 0x000fc400000000a9 */
[-C--:B------:R-:W-:Y:S01]  /*25d0*/  LEA.HI.X.SX32 R7, R93, R57.reuse, 0x1, P4 ;  /* 0x000000395d077211 */ /* 0x080fe200020f0eff */
[----:B-1----:R-:W-:Y:S01]  /*25e0*/  IMAD R3, R70, 0x3, RZ ;  /* 0x0000000346037824 */ /* 0x002fe200078e02ff */
[-C--:B------:R-:W-:Y:S02]  /*25f0*/  IADD3 R4, P5, R94, R68.reuse, RZ ;  /* 0x000000445e047210 */ /* 0x080fe40007fbe0ff */
[----:B------:R-:W-:Y:S01]  /*2600*/  IADD3 R8, P4, R10, R68, RZ ;  /* 0x000000440a087210 */ /* 0x000fe20007f9e0ff */
[----:B------:R-:W4:Y:S01]  /*2610*/  @P3 LDG.E.U8 R169, desc[UR14][R6.64] ;  /* 0x0000000e06a93981 */ /* 0x000f22000c1e1100 */
[----:B------:R-:W-:Y:S02]  /*2620*/  PRMT R170, RZ, 0x7610, R170 ;  /* 0x00007610ffaa7816 */ /* 0x000fe400000000aa */
[----:B------:R-:W-:Y:S02]  /*2630*/  PRMT R191, RZ, 0x7610, R191 ;  /* 0x00007610ffbf7816 */ /* 0x000fe400000000bf */
[----:B------:R-:W-:-:S02]  /*2640*/  LEA.HI.X.SX32 R5, R94, R57, 0x1, P5 ;  /* 0x000000395e057211 */ /* 0x000fc400028f0eff */
[-C--:B------:R-:W-:Y:S01]  /*2650*/  LEA.HI.X.SX32 R9, R10, R57.reuse, 0x1, P4 ;  /* 0x000000390a097211 */ /* 0x080fe200020f0eff */
[----:B------:R-:W-:Y:S01]  /*2660*/  IMAD.SHL.U32 R10, R70, 0x4, RZ ;  /* 0x00000004460a7824 */ /* 0x000fe200078e00ff */
[C---:B------:R-:W-:Y:S01]  /*2670*/  IADD3 R2, P3, R3.reuse, R68, RZ ;  /* 0x0000004403027210 */ /* 0x040fe20007f7e0ff */
[----:B------:R0:W4:Y:S01]  /*2680*/  @P1 LDG.E.U8 R170, desc[UR14][R4.64] ;  /* 0x0000000e04aa1981 */ /* 0x000122000c1e1100 */
[C---:B------:R-:W-:Y:S02]  /*2690*/  ISETP.GT.AND P4, PT, R66.reuse, 0x4, PT ;  /* 0x000000044200780c */ /* 0x040fe40003f84270 */
[----:B------:R-:W-:Y:S01]  /*26a0*/  LEA.HI.X.SX32 R3, R3, R57, 0x1, P3 ;  /* 0x0000003903037211 */ /* 0x000fe200018f0eff */
[----:B------:R1:W4:Y:S01]  /*26b0*/  @P2 LDG.E.U8 R191, desc[UR14][R8.64] ;  /* 0x0000000e08bf2981 */ /* 0x000322000c1e1100 */
[C---:B------:R-:W-:Y:S02]  /*26c0*/  ISETP.GT.AND P1, PT, R66.reuse, 0x3, PT ;  /* 0x000000034200780c */ /* 0x040fe40003f24270 */
[----:B------:R-:W-:-:S02]  /*26d0*/  ISETP.GT.AND P3, PT, R66, 0x33, PT ;  /* 0x000000334200780c */ /* 0x000fc40003f64270 */
[----:B0-----:R-:W-:-:S04]  /*26e0*/  IADD3 R4, P2, R10, R68, RZ ;  /* 0x000000440a047210 */ /* 0x001fc80007f5e0ff */
[-C--:B------:R-:W-:Y:S02]  /*26f0*/  LEA.HI.X.SX32 R5, R10, R57.reuse, 0x1, P2 ;  /* 0x000000390a057211 */ /* 0x080fe400010f0eff */
[CC--:B------:R-:W-:Y:S02]  /*2700*/  IADD3 R6, P2, R92.reuse, R68.reuse, RZ ;  /* 0x000000445c067210 */ /* 0x0c0fe40007f5e0ff */
[----:B------:R-:W-:Y:S02]  /*2710*/  PRMT R193, RZ, 0x7610, R193 ;  /* 0x00007610ffc17816 */ /* 0x000fe400000000c1 */
[----:B------:R-:W-:Y:S02]  /*2720*/  PRMT R192, RZ, 0x7610, R192 ;  /* 0x00007610ffc07816 */ /* 0x000fe400000000c0 */
[----:B------:R-:W-:Y:S02]  /*2730*/  PRMT R172, RZ, 0x7610, R172 ;  /* 0x00007610ffac7816 */ /* 0x000fe400000000ac */
[----:B------:R-:W-:Y:S01]  /*2740*/  LEA.HI.X.SX32 R7, R92, R57, 0x1, P2 ;  /* 0x000000395c077211 */ /* 0x000fe200010f0eff */
[----:B------:R0:W4:Y:S01]  /*2750*/  @P4 LDG.E.U8 R193, desc[UR14][R4.64] ;  /* 0x0000000e04c14981 */ /* 0x000122000c1e1100 */
[----:B-1----:R-:W-:-:S02]  /*2760*/  IADD3 R8, P4, R91, R68, RZ ;  /* 0x000000445b087210 */ /* 0x002fc40007f9e0ff */
[C---:B------:R-:W-:Y:S01]  /*2770*/  ISETP.GT.AND P2, PT, R66.reuse, 0x35, PT ;  /* 0x000000354200780c */ /* 0x040fe20003f44270 */
[----:B------:R1:W4:Y:S01]  /*2780*/  @P1 LDG.E.U8 R192, desc[UR14][R2.64] ;  /* 0x0000000e02c01981 */ /* 0x000322000c1e1100 */
[----:B------:R-:W-:-:S03]  /*2790*/  ISETP.GT.AND P1, PT, R66, 0x34, PT ;  /* 0x000000344200780c */ /* 0x000fc60003f24270 */
[----:B------:R5:W4:Y:S01]  /*27a0*/  @P3 LDG.E.U8 R172, desc[UR14][R6.64] ;  /* 0x0000000e06ac3981 */ /* 0x000b22000c1e1100 */
[----:B------:R-:W-:Y:S02]  /*27b0*/  ISETP.GT.AND P3, PT, R66, 0x36, PT ;  /* 0x000000364200780c */ /* 0x000fe40003f64270 */
[----:B------:R-:W-:Y:S02]  /*27c0*/  LEA.HI.X.SX32 R9, R91, R57, 0x1, P4 ;  /* 0x000000395b097211 */ /* 0x000fe400020f0eff */
[-C--:B0-----:R-:W-:Y:S02]  /*27d0*/  IADD3 R4, P4, R89, R68.reuse, RZ ;  /* 0x0000004459047210 */ /* 0x081fe40007f9e0ff */
[----:B-1----:R-:W-:Y:S02]  /*27e0*/  IADD3 R2, P5, R90, R68, RZ ;  /* 0x000000445a027210 */ /* 0x002fe40007fbe0ff */
[----:B------:R-:W-:Y:S02]  /*27f0*/  PRMT R171, RZ, 0x7610, R171 ;  /* 0x00007610ffab7816 */ /* 0x000fe400000000ab */
[----:B------:R-:W-:-:S02]  /*2800*/  PRMT R174, RZ, 0x7610, R174 ;  /* 0x00007610ffae7816 */ /* 0x000fc400000000ae */
[----:B------:R-:W-:Y:S02]  /*2810*/  PRMT R173, RZ, 0x7610, R173 ;  /* 0x00007610ffad7816 */ /* 0x000fe400000000ad */
[-C--:B------:R-:W-:Y:S01]  /*2820*/  LEA.HI.X.SX32 R3, R90, R57.reuse, 0x1, P5 ;  /* 0x000000395a037211 */ /* 0x080fe200028f0eff */
[----:B------:R0:W4:Y:S01]  /*2830*/  @P1 LDG.E.U8 R171, desc[UR14][R8.64] ;  /* 0x0000000e08ab1981 */ /* 0x000122000c1e1100 */
[----:B------:R-:W-:Y:S02]  /*2840*/  LEA.HI.X.SX32 R5, R89, R57, 0x1, P4 ;  /* 0x0000003959057211 */ /* 0x000fe400020f0eff */
[----:B-----5:R-:W-:Y:S01]  /*2850*/  IADD3 R6, P5, R88, R68, RZ ;  /* 0x0000004458067210 */ /* 0x020fe20007fbe0ff */
[----:B------:R1:W5:Y:S01]  /*2860*/  @P2 LDG.E.U8 R174, desc[UR14][R2.64] ;  /* 0x0000000e02ae2981 */ /* 0x000362000c1e1100 */
[C---:B------:R-:W-:Y:S02]  /*2870*/  ISETP.GT.AND P1, PT, R66.reuse, 0x37, PT ;  /* 0x000000374200780c */ /* 0x040fe40003f24270 */
[C---:B------:R-:W-:Y:S01]  /*2880*/  ISETP.GT.AND P2, PT, R66.reuse, 0x38, PT ;  /* 0x000000384200780c */ /* 0x040fe20003f44270 */
[----:B------:R2:W5:Y:S01]  /*2890*/  @P3 LDG.E.U8 R173, desc[UR14][R4.64] ;  /* 0x0000000e04ad3981 */ /* 0x000562000c1e1100 */
[----:B------:R-:W-:-:S02]  /*28a0*/  ISETP.GT.AND P3, PT, R66, 0x39, PT ;  /* 0x000000394200780c */ /* 0x000fc40003f64270 */
[----:B------:R-:W-:Y:S02]  /*28b0*/  LEA.HI.X.SX32 R7, R88, R57, 0x1, P5 ;  /* 0x0000003958077211 */ /* 0x000fe400028f0eff */
[-C--:B0-----:R-:W-:Y:S02]  /*28c0*/  IADD3 R8, P4, R87, R68.reuse, RZ ;  /* 0x0000004457087210 */ /* 0x081fe40007f9e0ff */
[----:B-1----:R-:W-:Y:S02]  /*28d0*/  IADD3 R2, P5, R86, R68, RZ ;  /* 0x0000004456027210 */ /* 0x002fe40007fbe0ff */
[----:B------:R-:W-:Y:S02]  /*28e0*/  PRMT R178, RZ, 0x7610, R178 ;  /* 0x00007610ffb27816 */ /* 0x000fe400000000b2 */
[----:B------:R-:W-:Y:S02]  /*28f0*/  PRMT R176, RZ, 0x7610, R176 ;  /* 0x00007610ffb07816 */ /* 0x000fe400000000b0 */
[----:B------:R-:W-:-:S02]  /*2900*/  PRMT R182, RZ, 0x7610, R182 ;  /* 0x00007610ffb67816 */ /* 0x000fc400000000b6 */
[-C--:B------:R-:W-:Y:S01]  /*2910*/  LEA.HI.X.SX32 R9, R87, R57.reuse, 0x1, P4 ;  /* 0x0000003957097211 */ /* 0x080fe200020f0eff */
[----:B------:R0:W5:Y:S01]  /*2920*/  @P1 LDG.E.U8 R178, desc[UR14][R6.64] ;  /* 0x0000000e06b21981 */ /* 0x000162000c1e1100 */
[----:B------:R-:W-:Y:S02]  /*2930*/  LEA.HI.X.SX32 R3, R86, R57, 0x1, P5 ;  /* 0x0000003956037211 */ /* 0x000fe400028f0eff */
[----:B--2---:R-:W-:Y:S01]  /*2940*/  IADD3 R4, P4, R85, R68, RZ ;  /* 0x0000004455047210 */ /* 0x004fe20007f9e0ff */
[----:B------:R1:W2:Y:S01]  /*2950*/  @P2 LDG.E.U8 R176, desc[UR14][R8.64] ;  /* 0x0000000e08b02981 */ /* 0x0002a2000c1e1100 */
[C---:B------:R-:W-:Y:S02]  /*2960*/  ISETP.GT.AND P1, PT, R66.reuse, 0x3a, PT ;  /* 0x0000003a4200780c */ /* 0x040fe40003f24270 */
[C---:B------:R-:W-:Y:S01]  /*2970*/  ISETP.GT.AND P2, PT, R66.reuse, 0x3b, PT ;  /* 0x0000003b4200780c */ /* 0x040fe20003f44270 */
[----:B------:R3:W2:Y:S01]  /*2980*/  @P3 LDG.E.U8 R182, desc[UR14][R2.64] ;  /* 0x0000000e02b63981 */ /* 0x0006a2000c1e1100 */
        /* <DEDUP_REMOVED lines=8> */
[----:B------:R0:W2:Y:S01]  /*2a10*/  @P1 LDG.E.U8 R180, desc[UR14][R4.64] ;  /* 0x0000000e04b41981 */ /* 0x0000a2000c1e1100 */
[----:B------:R-:W-:Y:S02]  /*2a20*/  LEA.HI.X.SX32 R9, R83, R57, 0x1, P4 ;  /* 0x0000003953097211 */ /* 0x000fe400020f0eff */
[----:B---3--:R-:W-:Y:S01]  /*2a30*/  IADD3 R2, P4, R82, R68, RZ ;  /* 0x0000004452027210 */ /* 0x008fe20007f9e0ff */
[----:B------:R-:W3:Y:S01]  /*2a40*/  @P2 LDG.E.U8 R185, desc[UR14][R6.64] ;  /* 0x0000000e06b92981 */ /* 0x000ee2000c1e1100 */
[C---:B------:R-:W-:Y:S02]  /*2a50*/  ISETP.GT.AND P1, PT, R66.reuse, 0x3d, PT ;  /* 0x0000003d4200780c */ /* 0x040fe40003f24270 */
[C---:B------:R-:W-:Y:S01]  /*2a60*/  ISETP.GT.AND P2, PT, R66.reuse, 0x3e, PT ;  /* 0x0000003e4200780c */ /* 0x040fe20003f44270 */
[----:B------:R1:W3:Y:S01]  /*2a70*/  @P3 LDG.E.U8 R184, desc[UR14][R8.64] ;  /* 0x0000000e08b83981 */ /* 0x0002e2000c1e1100 */
[----:B------:R-:W-:-:S02]  /*2a80*/  ISETP.GT.AND P3, PT, R66, 0x3f, PT ;  /* 0x0000003f4200780c */ /* 0x000fc40003f64270 */
[----:B------:R-:W-:Y:S02]  /*2a90*/  LEA.HI.X.SX32 R3, R82, R57, 0x1, P4 ;  /* 0x0000003952037211 */ /* 0x000fe400020f0eff */
[-C--:B0-----:R-:W-:Y:S02]  /*2aa0*/  IADD3 R4, P5, R81, R68.reuse, RZ ;  /* 0x0000004451047210 */ /* 0x081fe40007fbe0ff */
[----:B------:R-:W-:Y:S02]  /*2ab0*/  IADD3 R10, P4, R80, R68, RZ ;  /* 0x00000044500a7210 */ /* 0x000fe40007f9e0ff */
[----:B------:R-:W-:Y:S02]  /*2ac0*/  PRMT R188, RZ, 0x7610, R188 ;  /* 0x00007610ffbc7816 */ /* 0x000fe400000000bc */
[----:B------:R-:W-:Y:S02]  /*2ad0*/  PRMT R186, RZ, 0x7610, R186 ;  /* 0x00007610ffba7816 */ /* 0x000fe400000000ba */
[----:B------:R-:W-:-:S02]  /*2ae0*/  PRMT R190, RZ, 0x7610, R190 ;  /* 0x00007610ffbe7816 */ /* 0x000fc400000000be */
[-C--:B------:R-:W-:Y:S01]  /*2af0*/  LEA.HI.X.SX32 R5, R81, R57.reuse, 0x1, P5 ;  /* 0x0000003951057211 */ /* 0x080fe200028f0eff */
[----:B------:R-:W3:Y:S01]  /*2b00*/  @P1 LDG.E.U8 R188, desc[UR14][R2.64] ;  /* 0x0000000e02bc1981 */ /* 0x000ee2000c1e1100 */
[----:B------:R-:W-:-:S03]  /*2b10*/  LEA.HI.X.SX32 R11, R80, R57, 0x1, P4 ;  /* 0x00000039500b7211 */ /* 0x000fc600020f0eff */
[----:B------:R0:W3:Y:S04]  /*2b20*/  @P2 LDG.E.U8 R186, desc[UR14][R4.64] ;  /* 0x0000000e04ba2981 */ /* 0x0000e8000c1e1100 */
[----:B------:R0:W3:Y:S01]  /*2b30*/  @P3 LDG.E.U8 R190, desc[UR14][R10.64] ;  /* 0x0000000e0abe3981 */ /* 0x0000e2000c1e1100 */
[C---:B------:R-:W-:Y:S02]  /*2b40*/  IADD3 RZ, P1, R78.reuse, R60, RZ ;  /* 0x0000003c4eff7210 */ /* 0x040fe40007f3e0ff */
[C---:B------:R-:W-:Y:S01]  /*2b50*/  IADD3 RZ, P2, R78.reuse, R61, RZ ;  /* 0x0000003d4eff7210 */ /* 0x040fe20007f5e0ff */
[----:B-1----:R-:W-:Y:S01]  /*2b60*/  IMAD.IADD R8, R78, 0x1, R61 ;  /* 0x000000014e087824 */ /* 0x002fe200078e023d */
[----:B------:R-:W-:Y:S01]  /*2b70*/  PRMT R177, RZ, 0x7610, R177 ;  /* 0x00007610ffb17816 */ /* 0x000fe200000000b1 */
[----:B------:R-:W-:Y:S01]  /*2b80*/  IMAD.X R13, R44, 0x1, R21, P1 ;  /* 0x000000012c0d7824 */ /* 0x000fe200008e0615 */
[----:B------:R-:W-:Y:S01]  /*2b90*/  IADD3 RZ, P1, R78, R59, RZ ;  /* 0x0000003b4eff7210 */ /* 0x000fe20007f3e0ff */
[----:B------:R-:W-:Y:S01]  /*2ba0*/  IMAD.X R9, R44, 0x1, R71, P2 ;  /* 0x000000012c097824 */ /* 0x000fe200010e0647 */
[----:B------:R-:W-:Y:S01]  /*2bb0*/  BAR.SYNC.DEFER_BLOCKING 0x0 ;  /* 0x0000000000007b1d */ /* 0x000fe20000010000 */
[----:B------:R-:W-:-:S02]  /*2bc0*/  IADD3 R6, P3, R78, R65, RZ ;  /* 0x000000414e067210 */ /* 0x000fc40007f7e0ff */
[C---:B0-----:R-:W-:Y:S01]  /*2bd0*/  IADD3 R4, P2, R78.reuse, R64, RZ ;  /* 0x000000404e047210 */ /* 0x041fe20007f5e0ff */
[----:B------:R-:W-:Y:S01]  /*2be0*/  IMAD.IADD R2, R78, 0x1, R59 ;  /* 0x000000014e027824 */ /* 0x000fe200078e023b */
[----:B------:R-:W-:Y:S01]  /*2bf0*/  PRMT R179, RZ, 0x7610, R179 ;  /* 0x00007610ffb37816 */ /* 0x000fe200000000b3 */
[C---:B------:R-:W-:Y:S01]  /*2c00*/  IMAD.X R3, R44.reuse, 0x1, R69, P1 ;  /* 0x000000012c037824 */ /* 0x040fe200008e0645 */
[----:B------:R-:W-:Y:S01]  /*2c10*/  PRMT R175, RZ, 0x7610, R175 ;  /* 0x00007610ffaf7816 */ /* 0x000fe200000000af */
[----:B------:R-:W-:Y:S01]  /*2c20*/  IMAD.X R7, R44, 0x1, R79, P3 ;  /* 0x000000012c077824 */ /* 0x000fe200018e064f */
[C---:B------:R-:W-:Y:S01]  /*2c30*/  IADD3 RZ, P1, R78.reuse, R45, RZ ;  /* 0x0000002d4eff7210 */ /* 0x040fe20007f3e0ff */
[----:B------:R-:W-:Y:S02]  /*2c40*/  IMAD.IADD R12, R78, 0x1, R60 ;  /* 0x000000014e0c7824 */ /* 0x000fe400078e023c */
[----:B------:R-:W-:Y:S01]  /*2c50*/  IMAD.X R5, R44, 0x1, R77, P2 ;  /* 0x000000012c057824 */ /* 0x000fe200010e064d */
[----:B------:R-:W-:-:S02]  /*2c60*/  IADD3 R10, P2, R78, R62, RZ ;  /* 0x0000003e4e0a7210 */ /* 0x000fc40007f5e0ff */
[----:B------:R-:W-:Y:S02]  /*2c70*/  PRMT R183, RZ, 0x7610, R183 ;  /* 0x00007610ffb77816 */ /* 0x000fe400000000b7 */
[----:B------:R-:W-:Y:S02]  /*2c80*/  PRMT R181, RZ, 0x7610, R181 ;  /* 0x00007610ffb57816 */ /* 0x000fe400000000b5 */
[----:B------:R-:W-:Y:S01]  /*2c90*/  PRMT R189, RZ, 0x7610, R189 ;  /* 0x00007610ffbd7816 */ /* 0x000fe200000000bd */
[----:B------:R0:W3:Y:S01]  /*2ca0*/  @!P0 LDG.E.U8 R177, desc[UR14][R8.64] ;  /* 0x0000000e08b18981 */ /* 0x0000e2000c1e1100 */
[----:B------:R-:W-:Y:S01]  /*2cb0*/  PRMT R187, RZ, 0x7610, R187 ;  /* 0x00007610ffbb7816 */ /* 0x000fe200000000bb */
[----:B------:R-:W-:Y:S02]  /*2cc0*/  IMAD.X R11, R44, 0x1, R73, P2 ;  /* 0x000000012c0b7824 */ /* 0x000fe400010e0649 */
[----:B------:R1:W3:Y:S04]  /*2cd0*/  @!P0 LDG.E.U8 R179, desc[UR14][R2.64] ;  /* 0x0000000e02b38981 */ /* 0x0002e8000c1e1100 */
[----:B------:R1:W3:Y:S01]  /*2ce0*/  @!P0 LDG.E.U8 R175, desc[UR14][R12.64] ;  /* 0x0000000e0caf8981 */ /* 0x0002e2000c1e1100 */
[----:B0-----:R-:W-:-:S03]  /*2cf0*/  IADD3 R8, P3, R78, R63, RZ ;  /* 0x0000003f4e087210 */ /* 0x001fc60007f7e0ff */
[----:B------:R0:W3:Y:S01]  /*2d00*/  @!P0 LDG.E.U8 R183, desc[UR14][R6.64] ;  /* 0x0000000e06b78981 */ /* 0x0000e2000c1e1100 */
[----:B-1----:R-:W-:Y:S01]  /*2d10*/  PRMT R3, RZ, 0x7610, R3 ;  /* 0x00007610ff037816 */ /* 0x002fe20000000003 */
[----:B------:R-:W-:Y:S02]  /*2d20*/  IMAD.X R9, R44, 0x1, R75, P3 ;  /* 0x000000012c097824 */ /* 0x000fe400018e064b */
[----:B------:R-:W3:Y:S01]  /*2d30*/  @!P0 LDG.E.U8 R181, desc[UR14][R4.64] ;  /* 0x0000000e04b58981 */ /* 0x000ee2000c1e1100 */
[----:B------:R-:W-:Y:S02]  /*2d40*/  IMAD.IADD R12, R78, 0x1, R45 ;  /* 0x000000014e0c7824 */ /* 0x000fe400078e022d */
[----:B------:R-:W-:Y:S01]  /*2d50*/  IMAD.X R13, R44, 0x1, R67, P1 ;  /* 0x000000012c0d7824 */ /* 0x000fe200008e0643 */
[----:B------:R-:W3:Y:S04]  /*2d60*/  @!P0 LDG.E.U8 R189, desc[UR14][R8.64] ;  /* 0x0000000e08bd8981 */ /* 0x000ee8000c1e1100 */
[----:B------:R-:W3:Y:S04]  /*2d70*/  @!P0 LDG.E.U8 R187, desc[UR14][R10.64] ;  /* 0x0000000e0abb8981 */ /* 0x000ee8000c1e1100 */
[----:B------:R1:W3:Y:S01]  /*2d80*/  @!P0 LDG.E.U8 R3, desc[UR14][R12.64] ;  /* 0x0000000e0c038981 */ /* 0x0002e2000c1e1100 */
[----:B------:R-:W-:-:S02]  /*2d90*/  LOP3.LUT R130, R130, 0xffff, RZ, 0xc0, !PT ;  /* 0x0000ffff82827812 */ /* 0x000fc400078ec0ff */
[----:B0-----:R-:W-:Y:S02]  /*2da0*/  LOP3.LUT R7, R18, 0xffff, RZ, 0xc0, !PT ;  /* 0x0000ffff12077812 */ /* 0x001fe400078ec0ff */
[----:B------:R-:W-:Y:S02]  /*2db0*/  LOP3.LUT R15, R15, 0xffff, RZ, 0xc0, !PT ;  /* 0x0000ffff0f0f7812 */ /* 0x000fe400078ec0ff */
[----:B----4-:R-:W-:Y:S02]  /*2dc0*/  LOP3.LUT R6, R19, 0xffff, RZ, 0xc0, !PT ;  /* 0x0000ffff13067812 */ /* 0x010fe400078ec0ff */
[----:B------:R-:W-:Y:S02]  /*2dd0*/  LOP3.LUT R136, R136, 0xffff, RZ, 0xc0, !PT ;  /* 0x0000ffff88887812 */ /* 0x000fe400078ec0ff */
[----:B------:R-:W-:Y:S02]  /*2de0*/  LOP3.LUT R129, R129, 0xffff, RZ, 0xc0, !PT ;  /* 0x0000ffff81817812 */ /* 0x000fe400078ec0ff */
[----:B-1----:R-:W-:-:S02]  /*2df0*/  PRMT R13, R130, 0x3340, R7 ;  /* 0x00003340820d7816 */ /* 0x002fc40000000007 */
[----:B------:R-:W-:Y:S02]  /*2e00*/  LOP3.LUT R14, R14, 0xffff, RZ, 0xc0, !PT ;  /* 0x0000ffff0e0e7812 */ /* 0x000fe400078ec0ff */
[----:B------:R-:W-:Y:S02]  /*2e10*/  LOP3.LUT R135, R135, 0xffff, RZ, 0xc0, !PT ;  /* 0x0000ffff87877812 */ /* 0x000fe400078ec0ff */
[----:B------:R-:W-:Y:S02]  /*2e20*/  LOP3.LUT R8, R17, 0xffff, RZ, 0xc0, !PT ;  /* 0x0000ffff11087812 */ /* 0x000fe400078ec0ff */
[----:B------:R-:W-:Y:S02]  /*2e30*/  LOP3.LUT R141, R141, 0xffff, RZ, 0xc0, !PT ;  /* 0x0000ffff8d8d7812 */ /* 0x000fe400078ec0ff */
[----:B------:R-:W-:Y:S02]  /*2e40*/  LOP3.LUT R10, R133, 0xffff, RZ, 0xc0, !PT ;  /* 0x0000ffff850a7812 */ /* 0x000fe400078ec0ff */
[----:B------:R-:W-:-:S02]  /*2e50*/  LOP3.LUT R140, R140, 0xffff, RZ, 0xc0, !PT ;  /* 0x0000ffff8c8c7812 */ /* 0x000fc400078ec0ff */
        /* <DEDUP_REMOVED lines=32> */
[----:B------:R-:W-:Y:S02]  /*3060*/  PRMT R8, R135, 0x3340, R8 ;  /* 0x0000334087087816 */ /* 0x000fe40000000008 */
[----:B------:R-:W-:Y:S02]  /*3070*/  PRMT R10, R141, 0x3340, R10 ;  /* 0x000033408d0a7816 */ /* 0x000fe4000000000a */
[----:B------:R-:W-:Y:S02]  /*3080*/  PRMT R7, R140, 0x3340, R7 ;  /* 0x000033408c077816 */ /* 0x000fe40000000007 */
[----:B------:R-:W-:-:S02]  /*3090*/  PRMT R137, R138, 0x3340, R137 ;  /* 0x000033408a897816 */ /* 0x000fc40000000089 */
[----:B------:R-:W-:Y:S02]  /*30a0*/  LOP3.LUT R169, R169, 0xffff, RZ, 0xc0, !PT ;  /* 0x0000ffffa9a97812 */ /* 0x000fe400078ec0ff */
[----:B------:R-:W-:Y:S02]  /*30b0*/  PRMT R134, R134, 0x3340, R143 ;  /* 0x0000334086867816 */ /* 0x000fe4000000008f */
[----:B------:R-:W-:Y:S02]  /*30c0*/  PRMT R131, R132, 0x3340, R131 ;  /* 0x0000334084837816 */ /* 0x000fe40000000083 */
[----:B------:R-:W-:Y:S02]  /*30d0*/  LOP3.LUT R2, R191, 0xffff, RZ, 0xc0, !PT ;  /* 0x0000ffffbf027812 */ /* 0x000fe400078ec0ff */
[----:B------:R-:W-:Y:S02]  /*30e0*/  LOP3.LUT R191, R16, 0xffff, RZ, 0xc0, !PT ;  /* 0x0000ffff10bf7812 */ /* 0x000fe400078ec0ff */
[----:B------:R-:W-:-:S02]  /*30f0*/  LOP3.LUT R170, R170, 0xffff, RZ, 0xc0, !PT ;  /* 0x0000ffffaaaa7812 */ /* 0x000fc400078ec0ff */
[----:B------:R-:W-:Y:S02]  /*3100*/  PRMT R14, R14, 0x3340, R191 ;  /* 0x000033400e0e7816 */ /* 0x000fe400000000bf */
[----:B------:R-:W-:Y:S02]  /*3110*/  PRMT R145, R145, 0x3340, R12 ;  /* 0x0000334091917816 */ /* 0x000fe4000000000c */
[----:B------:R-:W-:Y:S02]  /*3120*/  PRMT R9, R148, 0x3340, R9 ;  /* 0x0000334094097816 */ /* 0x000fe40000000009 */
[----:B------:R-:W-:Y:S02]  /*3130*/  PRMT R152, R149, 0x3340, R152 ;  /* 0x0000334095987816 */ /* 0x000fe40000000098 */
[----:B------:R-:W-:Y:S02]  /*3140*/  LOP3.LUT R4, R193, 0xffff, RZ, 0xc0, !PT ;  /* 0x0000ffffc1047812 */ /* 0x000fe400078ec0ff */
[----:B------:R-:W-:-:S02]  /*3150*/  LOP3.LUT R5, R192, 0xffff, RZ, 0xc0, !PT ;  /* 0x0000ffffc0057812 */ /* 0x000fc400078ec0ff */
[----:B------:R-:W-:Y:S02]  /*3160*/  PRMT R4, R4, 0x3340, R15 ;  /* 0x0000334004047816 */ /* 0x000fe4000000000f */
[----:B------:R-:W-:Y:S02]  /*3170*/  PRMT R2, R2, 0x3340, R5 ;  /* 0x0000334002027816 */ /* 0x000fe40000000005 */
[----:B------:R-:W-:Y:S02]  /*3180*/  LOP3.LUT R5, R142, 0xffff, RZ, 0xc0, !PT ;  /* 0x0000ffff8e057812 */ /* 0x000fe400078ec0ff */
[----:B------:R-:W-:Y:S02]  /*3190*/  PRMT R15, R136, 0x3340, R129 ;  /* 0x00003340880f7816 */ /* 0x000fe40000000081 */
[----:B------:R-:W-:Y:S02]  /*31a0*/  LOP3.LUT R172, R172, 0xffff, RZ, 0xc0, !PT ;  /* 0x0000ffffacac7812 */ /* 0x000fe400078ec0ff */
[----:B------:R-:W-:-:S02]  /*31b0*/  PRMT R5, R5, 0x3340, R6 ;  /* 0x0000334005057816 */ /* 0x000fc40000000006 */
[----:B------:R-:W-:Y:S02]  /*31c0*/  PRMT R6, R139, 0x3340, R146 ;  /* 0x000033408b067816 */ /* 0x000fe40000000092 */
[----:B------:R-:W-:Y:S02]  /*31d0*/  PRMT R151, R151, 0x3340, R154 ;  /* 0x0000334097977816 */ /* 0x000fe4000000009a */
[----:B------:R-:W-:Y:S02]  /*31e0*/  LOP3.LUT R171, R171, 0xffff, RZ, 0xc0, !PT ;  /* 0x0000ffffabab7812 */ /* 0x000fe400078ec0ff */
[----:B-----5:R-:W-:Y:S02]  /*31f0*/  LOP3.LUT R174, R174, 0xffff, RZ, 0xc0, !PT ;  /* 0x0000ffffaeae7812 */ /* 0x020fe400078ec0ff */
[----:B------:R-:W-:Y:S02]  /*3200*/  LOP3.LUT R173, R173, 0xffff, RZ, 0xc0, !PT ;  /* 0x0000ffffadad7812 */ /* 0x000fe400078ec0ff */
[----:B------:R-:W-:-:S02]  /*3210*/  PRMT R156, R153, 0x3340, R156 ;  /* 0x00003340999c7816 */ /* 0x000fc4000000009c */
[----:B------:R-:W-:Y:S02]  /*3220*/  PRMT R155, R155, 0x3340, R158 ;  /* 0x000033409b9b7816 */ /* 0x000fe4000000009e */
[----:B------:R-:W-:Y:S02]  /*3230*/  PRMT R160, R157, 0x3340, R160 ;  /* 0x000033409da07816 */ /* 0x000fe400000000a0 */
[----:B------:R-:W-:Y:S02]  /*3240*/  PRMT R159, R159, 0x3340, R162 ;  /* 0x000033409f9f7816 */ /* 0x000fe400000000a2 */
[----:B------:R-:W-:Y:S02]  /*3250*/  PRMT R164, R161, 0x3340, R164 ;  /* 0x00003340a1a47816 */ /* 0x000fe400000000a4 */
[----:B------:R-:W-:Y:S02]  /*3260*/  PRMT R11, R163, 0x3340, R166 ;  /* 0x00003340a30b7816 */ /* 0x000fe400000000a6 */
[----:B--2---:R-:W-:-:S02]  /*3270*/  LOP3.LUT R176, R176, 0xffff, RZ, 0xc0, !PT ;  /* 0x0000ffffb0b07812 */ /* 0x004fc400078ec0ff */
[----:B------:R-:W-:Y:S02]  /*3280*/  LOP3.LUT R19, R182, 0xffff, RZ, 0xc0, !PT ;  /* 0x0000ffffb6137812 */ /* 0x000fe400078ec0ff */
[----:B------:R-:W-:Y:S02]  /*3290*/  LOP3.LUT R178, R178, 0xffff, RZ, 0xc0, !PT ;  /* 0x0000ffffb2b27812 */ /* 0x000fe400078ec0ff */
[----:B------:R-:W-:Y:S02]  /*32a0*/  PRMT R18, R176, 0x3340, R19 ;  /* 0x00003340b0127816 */ /* 0x000fe40000000013 */
[----:B------:R-:W-:Y:S02]  /*32b0*/  PRMT R168, R165, 0x3340, R168 ;  /* 0x00003340a5a87816 */ /* 0x000fe400000000a8 */
[----:B------:R-:W-:Y:S02]  /*32c0*/  PRMT R16, R167, 0x3340, R170 ;  /* 0x00003340a7107816 */ /* 0x000fe400000000aa */
[----:B------:R-:W-:-:S02]  /*32d0*/  PRMT R169, R169, 0x3340, R172 ;  /* 0x00003340a9a97816 */ /* 0x000fc400000000ac */
[----:B------:R-:W-:Y:S02]  /*32e0*/  PRMT R17, R171, 0x3340, R174 ;  /* 0x00003340ab117816 */ /* 0x000fe400000000ae */
[----:B------:R-:W-:Y:S02]  /*32f0*/  LOP3.LUT R180, R180, 0xffff, RZ, 0xc0, !PT ;  /* 0x0000ffffb4b47812 */ /* 0x000fe400078ec0ff */
[----:B---3--:R-:W-:Y:S02]  /*3300*/  LOP3.LUT R185, R185, 0xffff, RZ, 0xc0, !PT ;  /* 0x0000ffffb9b97812 */ /* 0x008fe400078ec0ff */
[----:B------:R-:W-:Y:S02]  /*3310*/  LOP3.LUT R184, R184, 0xffff, RZ, 0xc0, !PT ;  /* 0x0000ffffb8b87812 */ /* 0x000fe400078ec0ff */
[----:B------:R-:W-:Y:S02]  /*3320*/  PRMT R178, R173, 0x3340, R178 ;  /* 0x00003340adb27816 */ /* 0x000fe400000000b2 */
[----:B------:R-:W-:-:S02]  /*3330*/  PRMT R185, R180, 0x3340, R185 ;  /* 0x00003340b4b97816 */ /* 0x000fc400000000b9 */
[----:B------:R-:W-:Y:S02]  /*3340*/  PRMT R13, R4, 0x5410, R13 ;  /* 0x00005410040d7816 */ /* 0x000fe4000000000d */
        /* <DEDUP_REMOVED lines=9> */
[----:B------:R-:W-:Y:S02]  /*33e0*/  PRMT R5, R134, 0x5410, R131 ;  /* 0x0000541086057816 */ /* 0x000fe40000000083 */
[----:B------:R-:W-:-:S02]  /*33f0*/  PRMT R6, R6, 0x5410, R145 ;  /* 0x0000541006067816 */ /* 0x000fc40000000091 */
        /* <DEDUP_REMOVED lines=8> */
[----:B------:R-:W-:Y:S01]  /*3480*/  PRMT R19, R19, 0x5410, R186 ;  /* 0x0000541013137816 */ /* 0x000fe200000000ba */
[----:B------:R0:W-:Y:S04]  /*3490*/  STS.128 [R46+UR12], R12 ;  /* 0x0000000c2e007988 */ /* 0x0001e80008000c0c */
[----:B------:R0:W-:Y:S04]  /*34a0*/  STS.128 [R43+UR12], R4 ;  /* 0x000000042b007988 */ /* 0x0001e80008000c0c */
[----:B------:R0:W-:Y:S04]  /*34b0*/  STS.128 [R42+UR12], R8 ;  /* 0x000000082a007988 */ /* 0x0001e80008000c0c */
[----:B------:R0:W-:Y:S04]  /*34c0*/  STS.128 [R41+UR12], R16 ;  /* 0x0000001029007988 */ /* 0x0001e80008000c0c */
[----:B------:R0:W-:Y:S04]  /*34d0*/  STS.U8 [R20+UR12+0x2200], R177 ;  /* 0x002200b114007988 */ /* 0x0001e8000800000c */
[----:B------:R0:W-:Y:S04]  /*34e0*/  STS.U8 [R20+UR12+0x2000], R183 ;  /* 0x002000b714007988 */ /* 0x0001e8000800000c */
[----:B------:R0:W-:Y:S04]  /*34f0*/  STS.U8 [R72+UR12+0x2080], R181 ;  /* 0x002080b548007988 */ /* 0x0001e8000800000c */
[----:B------:R0:W-:Y:S04]  /*3500*/  STS.U8 [R72+UR12+0x2280], R175 ;  /* 0x002280af48007988 */ /* 0x0001e8000800000c */
[----:B------:R0:W-:Y:S04]  /*3510*/  STS.U8 [R74+UR12+0x2100], R189 ;  /* 0x002100bd4a007988 */ /* 0x0001e8000800000c */
[----:B------:R0:W-:Y:S04]  /*3520*/  STS.U8 [R74+UR12+0x2300], R179 ;  /* 0x002300b34a007988 */ /* 0x0001e8000800000c */
[----:B------:R0:W-:Y:S04]  /*3530*/  STS.U8 [R76+UR12+0x2180], R187 ;  /* 0x002180bb4c007988 */ /* 0x0001e8000800000c */
[----:B------:R0:W-:Y:S01]  /*3540*/  STS.U8 [R76+UR12+0x2380], R3 ;  /* 0x002380034c007988 */ /* 0x0001e2000800000c */
[----:B------:R1:W-:Y:S06]  /*3550*/  MEMBAR.ALL.CTA ;  /* 0x0000000000007992 */ /* 0x0003ec0000008000 */
[----:B-1----:R-:W1:Y:S02]  /*3560*/  FENCE.VIEW.ASYNC.S ;  /* 0x00000000000073c6 */ /* 0x002e640000000000 */
[----:B-1----:R-:W-:Y:S06]  /*3570*/  BAR.SYNC.DEFER_BLOCKING 0x0 ;  /* 0x0000000000007b1d */ /* 0x002fec0000010000 */
[----:B------:R-:W-:Y:S01]  /*3580*/  UMOV UR4, UR13 ;  /* 0x0000000d00047c82 */ /* 0x000fe20008000000 */
[----:B------:R-:W-:Y:S01]  /*3590*/  UMOV UR5, 0x80000020 ;  /* 0x8000002000057882 */ /* 0x000fe20000000000 */
[----:B------:R-:W-:-:S06]  /*35a0*/  WARPGROUP.ARRIVE ;  /* 0x00000000000079c5 */ /* 0x000fcc0000000000 */
[----:B------:R-:W-:Y:S01]  /*35b0*/  QGMMA.64x16x32.F32.E4M3.E4M3 R32, gdesc[UR4], R32 ;  /* 0x00200000042079f3 */ /* 0x000fe20008700820 */
[----:B------:R-:W-:Y:S01]  /*35c0*/  UMOV UR18, UR6 ;  /* 0x0000000600127c82 */ /* 0x000fe20008000000 */
[----:B------:R-:W-:Y:S02]  /*35d0*/  UMOV UR19, UR7 ;  /* 0x0000000700137c82 */ /* 0x000fe40008000000 */
[----:B------:R-:W-:Y:S04]  /*35e0*/  QGMMA.64x16x32.F32.E4M3.E4M3 R32, gdesc[UR8], R32 ;  /* 0x00200000082079f3 */ /* 0x000fe80008700820 */
[----:B------:R-:W-:Y:S01]  /*35f0*/  QGMMA.64x16x32.F32.E4M3.E4M3 R24, gdesc[UR16], R24 ;  /* 0x00200000101879f3 */ /* 0x000fe20008700818 */
[----:B------:R-:W-:Y:S01]  /*3600*/  UMOV UR22, UR10 ;  /* 0x0000000a00167c82 */ /* 0x000fe20008000000 */
[----:B------:R-:W-:Y:S01]  /*3610*/  UMOV UR23, UR11 ;  /* 0x0000000b00177c82 */ /* 0x000fe20008000000 */
[----:B------:R-:W-:Y:S01]  /*3620*/  IMAD.SHL.U32 R2, R70, 0x40, RZ ;  /* 0x0000004046027824 */ /* 0x000fe200078e00ff */
[----:B------:R-:W-:Y:S01]  /*3630*/  USHF.R.S32.HI UR4, URZ, 0x1f, UR24 ;  /* 0x0000001f3f047899 */ /* 0x000fe20008011418 */
[----:B------:R-:W-:Y:S01]  /*3640*/  VIADD R58, R58, 0xffffffff ;  /* 0xffffffff3a3a7836 */ /* 0x000fe20000000000 */
[----:B------:R-:W-:-:S02]  /*3650*/  IADD3 R59, P6, R59, UR24, RZ ;  /* 0x000000183b3b7c10 */ /* 0x000fc4000ffde0ff */
[----:B------:R-:W-:Y:S02]  /*3660*/  IADD3 R68, P0, R2, R68, RZ ;  /* 0x0000004402447210 */ /* 0x000fe40007f1e0ff */
[----:B------:R-:W-:Y:S02]  /*3670*/  IADD3.X R69, R69, UR4, RZ, P6, !PT ;  /* 0x0000000445457c10 */ /* 0x000fe4000b7fe4ff */
[----:B------:R-:W-:Y:S01]  /*3680*/  ISETP.NE.U32.AND P6, PT, R58, RZ, PT ;  /* 0x000000ff3a00720c */ /* 0x000fe20003fc5070 */
[----:B------:R-:W-:Y:S01]  /*3690*/  QGMMA.64x16x32.F32.E4M3.E4M3 R24, gdesc[UR20], R24, gsb0 ;  /* 0x00200000141879f3 */ /* 0x000fe20008000818 */
[----:B------:R-:W-:Y:S02]  /*36a0*/  LEA.HI.X.SX32 R57, R2, R57, 0x1, P0 ;  /* 0x0000003902397211 */ /* 0x000fe400000f0eff */
[----:B------:R-:W-:Y:S02]  /*36b0*/  IADD3 R45, P0, R45, UR24, RZ ;  /* 0x000000182d2d7c10 */ /* 0x000fe4000ff1e0ff */
[----:B------:R-:W-:-:S02]  /*36c0*/  IADD3 R60, P5, R60, UR24, RZ ;  /* 0x000000183c3c7c10 */ /* 0x000fc4000ffbe0ff */
[----:B------:R-:W-:Y:S02]  /*36d0*/  IADD3.X R67, R67, UR4, RZ, P0, !PT ;  /* 0x0000000443437c10 */ /* 0x000fe400087fe4ff */
[----:B------:R-:W-:Y:S02]  /*36e0*/  IADD3 R61, P4, R61, UR24, RZ ;  /* 0x000000183d3d7c10 */ /* 0x000fe4000ff9e0ff */
[----:B------:R-:W-:Y:S02]  /*36f0*/  IADD3 R62, P3, R62, UR24, RZ ;  /* 0x000000183e3e7c10 */ /* 0x000fe4000ff7e0ff */
[----:B------:R-:W-:Y:S02]  /*3700*/  IADD3 R63, P2, R63, UR24, RZ ;  /* 0x000000183f3f7c10 */ /* 0x000fe4000ff5e0ff */
[----:B------:R-:W-:Y:S02]  /*3710*/  IADD3 R64, P1, R64, UR24, RZ ;  /* 0x0000001840407c10 */ /* 0x000fe4000ff3e0ff */
[----:B------:R-:W-:-:S02]  /*3720*/  IADD3 R65, P0, R65, UR24, RZ ;  /* 0x0000001841417c10 */ /* 0x000fc4000ff1e0ff */
[----:B------:R-:W-:Y:S02]  /*3730*/  IADD3.X R21, R21, UR4, RZ, P5, !PT ;  /* 0x0000000415157c10 */ /* 0x000fe4000affe4ff */
[----:B------:R-:W-:Y:S02]  /*3740*/  IADD3.X R71, R71, UR4, RZ, P4, !PT ;  /* 0x0000000447477c10 */ /* 0x000fe4000a7fe4ff */
[----:B------:R-:W-:Y:S02]  /*3750*/  IADD3.X R73, R73, UR4, RZ, P3, !PT ;  /* 0x0000000449497c10 */ /* 0x000fe40009ffe4ff */
[----:B------:R-:W-:Y:S02]  /*3760*/  IADD3.X R75, R75, UR4, RZ, P2, !PT ;  /* 0x000000044b4b7c10 */ /* 0x000fe400097fe4ff */
[----:B------:R-:W-:Y:S02]  /*3770*/  IADD3.X R77, R77, UR4, RZ, P1, !PT ;  /* 0x000000044d4d7c10 */ /* 0x000fe40008ffe4ff */
[----:B------:R-:W-:Y:S01]  /*3780*/  IADD3.X R79, R79, UR4, RZ, P0, !PT ;  /* 0x000000044f4f7c10 */ /* 0x000fe200087fe4ff */
[----:B------:R-:W-:Y:S01]  /*3790*/  VIADD R66, R66, 0xffffffc0 ;  /* 0xffffffc042427836 */ /* 0x000fe20000000000 */
[----:B------:R-:W-:-:S02]  /*37a0*/  WARPGROUP.DEPBAR.LE gsb0, 0x0 ;  /* 0x00008000000079c5 */ /* 0x000fc40000010000 */
[----:B0-----:R-:W-:Y:S05]  /*37b0*/  @P6 BRA `(.L_x_2) ;  /* 0xffffffdc00cc6947 */ /* 0x001fea000383ffff */
.L_x_1:
[----:B------:R-:W-:Y:S01]  /*37c0*/  BAR.SYNC.DEFER_BLOCKING 0x0 ;  /* 0x0000000000007b1d */ /* 0x000fe20000010000 */
[C---:B------:R-:W-:Y:S01]  /*37d0*/  IMAD.SHL.U32 R2, R0.reuse, 0x10, RZ ;  /* 0x0000001000027824 */ /* 0x040fe200078e00ff */
[----:B------:R-:W-:Y:S01]  /*37e0*/  F2FP.SATFINITE.E4M3.F32.PACK_AB_MERGE_C R34, R35, R34, RZ ;  /* 0x000000222322723e */ /* 0x000fe200048070ff */
[----:B------:R-:W-:Y:S01]  /*37f0*/  IMAD.SHL.U32 R0, R0, 0x40, RZ ;  /* 0x0000004000007824 */ /* 0x000fe200078e00ff */
[----:B------:R-:W-:Y:S01]  /*3800*/  F2FP.SATFINITE.E4M3.F32.PACK_AB_MERGE_C R39, R39, R38, RZ ;  /* 0x000000262727723e */ /* 0x000fe200048070ff */
[----:B------:R-:W-:Y:S01]  /*3810*/  VIADD R8, R23, 0x3 ;  /* 0x0000000317087836 */ /* 0x000fe20000000000 */
[----:B------:R-:W-:Y:S01]  /*3820*/  LOP3.LUT R2, R2, 0xf0, RZ, 0xc0, !PT ;  /* 0x000000f002027812 */ /* 0x000fe200078ec0ff */
[----:B------:R-:W-:Y:S01]  /*3830*/  ULDC.64 UR8, c[0x0][0x228] ;  /* 0x00008a0000087ab9 */ /* 0x000fe20000000a00 */
[----:B------:R-:W-:Y:S01]  /*3840*/  LOP3.LUT R3, R0, 0x400, RZ, 0xc0, !PT ;  /* 0x0000040000037812 */ /* 0x000fe200078ec0ff */
[----:B------:R-:W-:Y:S01]  /*3850*/  ULDC UR4, c[0x0][0x244] ;  /* 0x0000910000047ab9 */ /* 0x000fe20000000800 */
[----:B------:R-:W-:Y:S01]  /*3860*/  LOP3.LUT R40, R40, 0x300, RZ, 0xc0, !PT ;  /* 0x0000030028287812 */ /* 0x000fe200078ec0ff */
[----:B------:R-:W-:Y:S01]  /*3870*/  ULDC UR6, c[0x0][0x248] ;  /* 0x0000920000067ab9 */ /* 0x000fe20000000800 */
[----:B------:R-:W-:Y:S01]  /*3880*/  IADD3 R3, R3, UR12, R2 ;  /* 0x0000000c03037c10 */ /* 0x000fe2000fffe002 */
[----:B------:R-:W-:Y:S01]  /*3890*/  VIADD R2, R23, 0x1 ;  /* 0x0000000117027836 */ /* 0x000fe20000000000 */
[----:B------:R-:W-:Y:S01]  /*38a0*/  F2FP.SATFINITE.E4M3.F32.PACK_AB_MERGE_C R32, R33, R32, RZ ;  /* 0x000000202120723e */ /* 0x000fe200048070ff */
[----:B------:R-:W-:Y:S01]  /*38b0*/  VIADD R0, R23, 0x2 ;  /* 0x0000000217007836 */ /* 0x000fe20000000000 */
[----:B------:R-:W-:Y:S01]  /*38c0*/  F2FP.SATFINITE.E4M3.F32.PACK_AB_MERGE_C R37, R37, R36, RZ ;  /* 0x000000242525723e */ /* 0x000fe200048070ff */
[----:B------:R-:W-:Y:S01]  /*38d0*/  IMAD.IADD R3, R40, 0x1, R3 ;  /* 0x0000000128037824 */ /* 0x000fe200078e0203 */
[----:B------:R-:W-:-:S02]  /*38e0*/  F2FP.SATFINITE.E4M3.F32.PACK_AB_MERGE_C R24, R25, R24, RZ ;  /* 0x000000181918723e */ /* 0x000fc400048070ff */
[----:B------:R-:W-:Y:S02]  /*38f0*/  F2FP.SATFINITE.E4M3.F32.PACK_AB_MERGE_C R26, R27, R26, RZ ;  /* 0x0000001a1b1a723e */ /* 0x000fe400048070ff */
[----:B------:R-:W-:Y:S02]  /*3900*/  F2FP.SATFINITE.E4M3.F32.PACK_AB_MERGE_C R29, R29, R28, RZ ;  /* 0x0000001c1d1d723e */ /* 0x000fe400048070ff */
[----:B------:R-:W-:Y:S02]  /*3910*/  F2FP.SATFINITE.E4M3.F32.PACK_AB_MERGE_C R31, R31, R30, RZ ;  /* 0x0000001e1f1f723e */ /* 0x000fe400048070ff */
[----:B------:R-:W-:Y:S02]  /*3920*/  PRMT R33, R34, 0x5410, R39 ;  /* 0x0000541022217816 */ /* 0x000fe40000000027 */
[----:B------:R-:W-:Y:S02]  /*3930*/  PRMT R32, R32, 0x5410, R37 ;  /* 0x0000541020207816 */ /* 0x000fe40000000025 */
[----:B------:R-:W-:-:S02]  /*3940*/  PRMT R34, R24, 0x5410, R29 ;  /* 0x0000541018227816 */ /* 0x000fc4000000001d */
[----:B------:R-:W-:Y:S02]  /*3950*/  PRMT R35, R26, 0x5410, R31 ;  /* 0x000054101a237816 */ /* 0x000fe4000000001f */
[----:B------:R-:W-:Y:S02]  /*3960*/  LEA R4, R20, UR12, 0x4 ;  /* 0x0000000c14047c11 */ /* 0x000fe4000f8e20ff */
[C---:B------:R-:W-:Y:S01]  /*3970*/  ISETP.GE.AND P0, PT, R22.reuse, UR8, PT ;  /* 0x0000000816007c0c */ /* 0x040fe2000bf06270 */
[----:B------:R0:W-:Y:S01]  /*3980*/  STSM.16.M88.4 [R3], R32 ;  /* 0x0000002003007844 */ /* 0x0001e20000000200 */
[----:B------:R-:W-:Y:S01]  /*3990*/  IMAD R22, R22, UR4, RZ ;  /* 0x0000000416167c24 */ /* 0x000fe2000f8e02ff */
[----:B------:R-:W-:Y:S01]  /*39a0*/  ULDC.64 UR4, c[0x0][0x220] ;  /* 0x0000880000047ab9 */ /* 0x000fe20000000a00 */
[----:B------:R-:W-:Y:S01]  /*39b0*/  BAR.SYNC.DEFER_BLOCKING 0x0 ;  /* 0x0000000000007b1d */ /* 0x000fe20000010000 */
[----:B------:R-:W-:Y:S02]  /*39c0*/  ISETP.LT.AND P5, PT, R23, UR9, !P0 ;  /* 0x0000000917007c0c */ /* 0x000fe4000c7a1270 */
[----:B------:R-:W-:-:S02]  /*39d0*/  IADD3 R16, P1, R22, UR4, RZ ;  /* 0x0000000416107c10 */ /* 0x000fc4000ff3e0ff */
[----:B------:R-:W-:Y:S02]  /*39e0*/  ISETP.LT.AND P4, PT, R2, UR9, !P0 ;  /* 0x0000000902007c0c */ /* 0x000fe4000c781270 */
[----:B------:R-:W-:Y:S02]  /*39f0*/  LEA.HI.X.SX32 R22, R22, UR5, 0x1, P1 ;  /* 0x0000000516167c11 */ /* 0x000fe400088f0eff */
[----:B------:R-:W-:Y:S02]  /*3a00*/  ISETP.LT.AND P2, PT, R8, UR9, !P0 ;  /* 0x0000000908007c0c */ /* 0x000fe4000c741270 */
[----:B------:R-:W-:Y:S01]  /*3a10*/  ISETP.LT.AND P3, PT, R0, UR9, !P0 ;  /* 0x0000000900007c0c */ /* 0x000fe2000c761270 */
[C---:B0-----:R-:W-:Y:S02]  /*3a20*/  IMAD R3, R23.reuse, UR6, RZ ;  /* 0x0000000617037c24 */ /* 0x041fe4000f8e02ff */
[----:B------:R-:W-:Y:S02]  /*3a30*/  VIADD R0, R23, 0x4 ;  /* 0x0000000417007836 */ /* 0x000fe40000000000 */
[C---:B------:R-:W-:Y:S01]  /*3a40*/  VIADD R9, R3.reuse, UR6 ;  /* 0x0000000603097c36 */ /* 0x040fe20008000000 */
[----:B------:R-:W-:-:S03]  /*3a50*/  IADD3 R2, P1, R3, R16, RZ ;  /* 0x0000001003027210 */ /* 0x000fc60007f3e0ff */
[C---:B------:R-:W-:Y:S01]  /*3a60*/  VIADD R11, R9.reuse, UR6 ;  /* 0x00000006090b7c36 */ /* 0x040fe20008000000 */
[----:B------:R-:W-:Y:S02]  /*3a70*/  IADD3 R8, P6, R9, R16, RZ ;  /* 0x0000001009087210 */ /* 0x000fe40007fde0ff */
[-C--:B------:R-:W-:Y:S01]  /*3a80*/  LEA.HI.X.SX32 R3, R3, R22.reuse, 0x1, P1 ;  /* 0x0000001603037211 */ /* 0x080fe200008f0eff */
[----:B------:R-:W0:Y:S01]  /*3a90*/  LDS.128 R4, [R4] ;  /* 0x0000000004047984 */ /* 0x000e220000000c00 */
[----:B------:R-:W-:Y:S01]  /*3aa0*/  LEA.HI.X.SX32 R9, R9, R22, 0x1, P6 ;  /* 0x0000001609097211 */ /* 0x000fe200030f0eff */
[C---:B------:R-:W-:Y:S01]  /*3ab0*/  VIADD R12, R11.reuse, UR6 ;  /* 0x000000060b0c7c36 */ /* 0x040fe20008000000 */
[----:B------:R-:W-:Y:S02]  /*3ac0*/  IADD3 R10, P6, R11, R16, RZ ;  /* 0x000000100b0a7210 */ /* 0x000fe40007fde0ff */
[----:B------:R-:W-:Y:S01]  /*3ad0*/  ISETP.LT.AND P1, PT, R0, UR9, !P0 ;  /* 0x0000000900007c0c */ /* 0x000fe2000c721270 */
[----:B------:R-:W-:Y:S01]  /*3ae0*/  VIADD R0, R23, 0x5 ;  /* 0x0000000517007836 */ /* 0x000fe20000000000 */
[----:B------:R-:W-:-:S02]  /*3af0*/  LEA.HI.X.SX32 R11, R11, R22, 0x1, P6 ;  /* 0x000000160b0b7211 */ /* 0x000fc400030f0eff */
[C---:B0-----:R-:W-:Y:S02]  /*3b00*/  PRMT R13, R4.reuse, 0x7770, RZ ;  /* 0x00007770040d7816 */ /* 0x041fe400000000ff */
[----:B------:R-:W-:Y:S02]  /*3b10*/  PRMT R15, R4, 0x7771, RZ ;  /* 0x00007771040f7816 */ /* 0x000fe400000000ff */
[----:B------:R-:W-:Y:S01]  /*3b20*/  PRMT R17, R5, 0x7770, RZ ;  /* 0x0000777005117816 */ /* 0x000fe200000000ff */
[----:B------:R0:W-:Y:S01]  /*3b30*/  @P5 STG.E.U8 desc[UR14][R2.64], R13 ;  /* 0x0000000d02005986 */ /* 0x0001e2000c10110e */
[----:B------:R-:W-:Y:S01]  /*3b40*/  ISETP.LT.AND P5, PT, R0, UR9, !P0 ;  /* 0x0000000900007c0c */ /* 0x000fe2000c7a1270 */
[----:B------:R-:W-:Y:S01]  /*3b50*/  VIADD R0, R23, 0x6 ;  /* 0x0000000617007836 */ /* 0x000fe20000000000 */
[C---:B------:R-:W-:Y:S01]  /*3b60*/  PRMT R19, R5.reuse, 0x7771, RZ ;  /* 0x0000777105137816 */ /* 0x040fe200000000ff */
[----:B------:R1:W-:Y:S01]  /*3b70*/  @P4 STG.E.U8 desc[UR14][R8.64], R15 ;  /* 0x0000000f08004986 */ /* 0x0003e2000c10110e */
[----:B------:R-:W-:-:S02]  /*3b80*/  PRMT R25, R5, 0x7772, RZ ;  /* 0x0000777205197816 */ /* 0x000fc400000000ff */
[----:B------:R-:W-:Y:S01]  /*3b90*/  ISETP.LT.AND P4, PT, R0, UR9, !P0 ;  /* 0x0000000900007c0c */ /* 0x000fe2000c781270 */
[C---:B------:R-:W-:Y:S01]  /*3ba0*/  VIADD R0, R23.reuse, 0x7 ;  /* 0x0000000717007836 */ /* 0x040fe20000000000 */
[----:B------:R2:W-:Y:S01]  /*3bb0*/  @P3 STG.E.U8 desc[UR14][R10.64], R17 ;  /* 0x000000110a003986 */ /* 0x0005e2000c10110e */
[----:B------:R-:W-:Y:S02]  /*3bc0*/  PRMT R21, R6, 0x7772, RZ ;  /* 0x0000777206157816 */ /* 0x000fe400000000ff */
[C---:B0-----:R-:W-:Y:S01]  /*3bd0*/  IADD3 R2, P6, R12.reuse, R16, RZ ;  /* 0x000000100c027210 */ /* 0x041fe20007fde0ff */
[----:B------:R-:W-:Y:S01]  /*3be0*/  VIADD R13, R12, UR6 ;  /* 0x000000060c0d7c36 */ /* 0x000fe20008000000 */
[----:B------:R-:W-:Y:S01]  /*3bf0*/  ISETP.LT.AND P3, PT, R0, UR9, !P0 ;  /* 0x0000000900007c0c */ /* 0x000fe2000c761270 */
[----:B------:R-:W-:Y:S01]  /*3c00*/  VIADD R0, R23, 0x8 ;  /* 0x0000000817007836 */ /* 0x000fe20000000000 */
[----:B------:R-:W-:Y:S01]  /*3c10*/  LEA.HI.X.SX32 R3, R12, R22, 0x1, P6 ;  /* 0x000000160c037211 */ /* 0x000fe200030f0eff */
[C---:B------:R-:W-:Y:S01]  /*3c20*/  VIADD R14, R13.reuse, UR6 ;  /* 0x000000060d0e7c36 */ /* 0x040fe20008000000 */
[----:B-1----:R-:W-:-:S02]  /*3c30*/  IADD3 R8, P6, R13, R16, RZ ;  /* 0x000000100d087210 */ /* 0x002fc40007fde0ff */
[----:B------:R-:W-:Y:S01]  /*3c40*/  PRMT R15, R6, 0x7770, RZ ;  /* 0x00007770060f7816 */ /* 0x000fe200000000ff */
[----:B------:R0:W-:Y:S01]  /*3c50*/  @P2 STG.E.U8 desc[UR14][R2.64], R19 ;  /* 0x0000001302002986 */ /* 0x0001e2000c10110e */
[----:B------:R-:W-:Y:S02]  /*3c60*/  LEA.HI.X.SX32 R9, R13, R22, 0x1, P6 ;  /* 0x000000160d097211 */ /* 0x000fe400030f0eff */
[----:B------:R-:W-:Y:S02]  /*3c70*/  IADD3 R12, P6, R14, R16, RZ ;  /* 0x000000100e0c7210 */ /* 0x000fe40007fde0ff */
[----:B------:R-:W-:Y:S01]  /*3c80*/  ISETP.LT.AND P2, PT, R0, UR9, !P0 ;  /* 0x0000000900007c0c */ /* 0x000fe2000c741270 */
[C---:B------:R-:W-:Y:S01]  /*3c90*/  VIADD R0, R23.reuse, 0x9 ;  /* 0x0000000917007836 */ /* 0x040fe20000000000 */
[C---:B------:R-:W-:Y:S01]  /*3ca0*/  LEA.HI.X.SX32 R13, R14.reuse, R22, 0x1, P6 ;  /* 0x000000160e0d7211 */ /* 0x040fe200030f0eff */
[----:B------:R-:W-:Y:S01]  /*3cb0*/  VIADD R14, R14, UR6 ;  /* 0x000000060e0e7c36 */ /* 0x000fe20008000000 */
[----:B--2---:R-:W-:Y:S01]  /*3cc0*/  PRMT R17, R6, 0x7771, RZ ;  /* 0x0000777106117816 */ /* 0x004fe200000000ff */
[----:B------:R1:W-:Y:S01]  /*3cd0*/  @P1 STG.E.U8 desc[UR14][R8.64], R15 ;  /* 0x0000000f08001986 */ /* 0x0003e2000c10110e */
[----:B------:R-:W-:Y:S01]  /*3ce0*/  ISETP.LT.AND P1, PT, R0, UR9, !P0 ;  /* 0x0000000900007c0c */ /* 0x000fe2000c721270 */
[C---:B------:R-:W-:Y:S01]  /*3cf0*/  VIADD R10, R14.reuse, UR6 ;  /* 0x000000060e0a7c36 */ /* 0x040fe20008000000 */
[----:B0-----:R-:W-:Y:S01]  /*3d00*/  IADD3 R2, P6, R14, R16, RZ ;  /* 0x000000100e027210 */ /* 0x001fe20007fde0ff */
[----:B------:R0:W-:Y:S01]  /*3d10*/  @P5 STG.E.U8 desc[UR14][R12.64], R17 ;  /* 0x000000110c005986 */ /* 0x0001e2000c10110e */
[----:B------:R-:W-:Y:S01]  /*3d20*/  VIADD R0, R23, 0xa ;  /* 0x0000000a17007836 */ /* 0x000fe20000000000 */
[----:B------:R-:W-:Y:S01]  /*3d30*/  PRMT R19, R7, 0x7770, RZ ;  /* 0x0000777007137816 */ /* 0x000fe200000000ff */
[----:B------:R-:W-:Y:S01]  /*3d40*/  VIADD R11, R10, UR6 ;  /* 0x000000060a0b7c36 */ /* 0x000fe20008000000 */
[----:B------:R-:W-:-:S02]  /*3d50*/  LEA.HI.X.SX32 R3, R14, R22, 0x1, P6 ;  /* 0x000000160e037211 */ /* 0x000fc400030f0eff */
[----:B------:R-:W-:Y:S01]  /*3d60*/  ISETP.LT.AND P5, PT, R0, UR9, !P0 ;  /* 0x0000000900007c0c */ /* 0x000fe2000c7a1270 */
[----:B------:R-:W-:Y:S01]  /*3d70*/  VIADD R0, R23, 0xb ;  /* 0x0000000b17007836 */ /* 0x000fe20000000000 */
[C---:B-1----:R-:W-:Y:S01]  /*3d80*/  IADD3 R8, P6, R10.reuse, R16, RZ ;  /* 0x000000100a087210 */ /* 0x042fe20007fde0ff */
[----:B------:R1:W-:Y:S01]  /*3d90*/  @P4 STG.E.U8 desc[UR14][R2.64], R19 ;  /* 0x0000001302004986 */ /* 0x0003e2000c10110e */
[----:B------:R-:W-:Y:S01]  /*3da0*/  PRMT R15, R7, 0x7771, RZ ;  /* 0x00007771070f7816 */ /* 0x000fe200000000ff */
[C---:B0-----:R-:W-:Y:S01]  /*3db0*/  VIADD R13, R11.reuse, UR6 ;  /* 0x000000060b0d7c36 */ /* 0x041fe20008000000 */
[----:B------:R-:W-:Y:S02]  /*3dc0*/  LEA.HI.X.SX32 R9, R10, R22, 0x1, P6 ;  /* 0x000000160a097211 */ /* 0x000fe400030f0eff */
[----:B------:R-:W-:Y:S01]  /*3dd0*/  IADD3 R10, P6, R11, R16, RZ ;  /* 0x000000100b0a7210 */ /* 0x000fe20007fde0ff */
[----:B------:R-:W-:Y:S01]  /*3de0*/  VIADD R14, R13, UR6 ;  /* 0x000000060d0e7c36 */ /* 0x000fe20008000000 */
[----:B------:R-:W-:Y:S01]  /*3df0*/  PRMT R17, R4, 0x7772, RZ ;  /* 0x0000777204117816 */ /* 0x000fe200000000ff */
[----:B------:R0:W-:Y:S01]  /*3e00*/  @P3 STG.E.U8 desc[UR14][R8.64], R15 ;  /* 0x0000000f08003986 */ /* 0x0001e2000c10110e */
[----:B------:R-:W-:-:S02]  /*3e10*/  LEA.HI.X.SX32 R11, R11, R22, 0x1, P6 ;  /* 0x000000160b0b7211 */ /* 0x000fc400030f0eff */
[----:B------:R-:W-:Y:S02]  /*3e20*/  IADD3 R12, P6, R13, R16, RZ ;  /* 0x000000100d0c7210 */ /* 0x000fe40007fde0ff */
[----:B-1----:R-:W-:Y:S01]  /*3e30*/  PRMT R19, R4, 0x7773, RZ ;  /* 0x0000777304137816 */ /* 0x002fe200000000ff */
[----:B------:R1:W-:Y:S01]  /*3e40*/  @P2 STG.E.U8 desc[UR14][R10.64], R17 ;  /* 0x000000110a002986 */ /* 0x0003e2000c10110e */
[----:B------:R-:W-:Y:S01]  /*3e50*/  ISETP.LT.AND P4, PT, R0, UR9, !P0 ;  /* 0x0000000900007c0c */ /* 0x000fe2000c781270 */
[----:B------:R-:W-:Y:S01]  /*3e60*/  VIADD R0, R23, 0xc ;  /* 0x0000000c17007836 */ /* 0x000fe20000000000 */
[----:B------:R-:W-:Y:S02]  /*3e70*/  LEA.HI.X.SX32 R13, R13, R22, 0x1, P6 ;  /* 0x000000160d0d7211 */ /* 0x000fe400030f0eff */
[CC--:B------:R-:W-:Y:S01]  /*3e80*/  IADD3 R2, P6, R14.reuse, R16.reuse, RZ ;  /* 0x000000100e027210 */ /* 0x0c0fe20007fde0ff */
[----:B0-----:R-:W-:Y:S01]  /*3e90*/  VIADD R9, R14, UR6 ;  /* 0x000000060e097c36 */ /* 0x001fe20008000000 */
[----:B------:R-:W-:Y:S01]  /*3ea0*/  ISETP.LT.AND P3, PT, R0, UR9, !P0 ;  /* 0x0000000900007c0c */ /* 0x000fe2000c761270 */
[----:B------:R-:W-:Y:S01]  /*3eb0*/  VIADD R0, R23, 0xd ;  /* 0x0000000d17007836 */ /* 0x000fe20000000000 */
[----:B------:R0:W-:Y:S01]  /*3ec0*/  @P1 STG.E.U8 desc[UR14][R12.64], R19 ;  /* 0x000000130c001986 */ /* 0x0001e2000c10110e */
[C---:B------:R-:W-:Y:S01]  /*3ed0*/  VIADD R4, R9.reuse, UR6 ;  /* 0x0000000609047c36 */ /* 0x040fe20008000000 */
[----:B------:R-:W-:-:S02]  /*3ee0*/  IADD3 R8, P1, R9, R16, RZ ;  /* 0x0000001009087210 */ /* 0x000fc40007f3e0ff */
[----:B------:R-:W-:Y:S01]  /*3ef0*/  ISETP.LT.AND P2, PT, R0, UR9, !P0 ;  /* 0x0000000900007c0c */ /* 0x000fe2000c741270 */
[----:B------:R-:W-:Y:S01]  /*3f00*/  VIADD R15, R4, UR6 ;  /* 0x00000006040f7c36 */ /* 0x000fe20008000000 */
[-C--:B------:R-:W-:Y:S01]  /*3f10*/  LEA.HI.X.SX32 R9, R9, R22.reuse, 0x1, P1 ;  /* 0x0000001609097211 */ /* 0x080fe200008f0eff */
[----:B------:R-:W-:Y:S01]  /*3f20*/  VIADD R0, R23, 0xe ;  /* 0x0000000e17007836 */ /* 0x000fe20000000000 */
[----:B------:R-:W-:Y:S01]  /*3f30*/  LEA.HI.X.SX32 R3, R14, R22, 0x1, P6 ;  /* 0x000000160e037211 */ /* 0x000fe200030f0eff */
[----:B-1----:R-:W-:Y:S01]  /*3f40*/  VIADD R17, R15, UR6 ;  /* 0x000000060f117c36 */ /* 0x002fe20008000000 */
[-C--:B------:R-:W-:Y:S01]  /*3f50*/  IADD3 R10, P6, R4, R16.reuse, RZ ;  /* 0x00000010040a7210 */ /* 0x080fe20007fde0ff */
[----:B------:R-:W-:Y:S01]  /*3f60*/  VIADD R23, R23, 0xf ;  /* 0x0000000f17177836 */ /* 0x000fe20000000000 */
[----:B0-----:R-:W-:Y:S01]  /*3f70*/  PRMT R19, R6, 0x7773, RZ ;  /* 0x0000777306137816 */ /* 0x001fe200000000ff */
[----:B------:R0:W-:Y:S01]  /*3f80*/  @P5 STG.E.U8 desc[UR14][R2.64], R25 ;  /* 0x0000001902005986 */ /* 0x0001e2000c10110e */
[----:B------:R-:W-:-:S02]  /*3f90*/  IADD3 R12, P1, R17, R16, RZ ;  /* 0x00000010110c7210 */ /* 0x000fc40007f3e0ff */
[-C--:B------:R-:W-:Y:S01]  /*3fa0*/  LEA.HI.X.SX32 R11, R4, R22.reuse, 0x1, P6 ;  /* 0x00000016040b7211 */ /* 0x080fe200030f0eff */
[C---:B------:R-:W-:Y:S01]  /*3fb0*/  VIADD R4, R17.reuse, UR6 ;  /* 0x0000000611047c36 */ /* 0x040fe20008000000 */
[----:B------:R-:W-:Y:S02]  /*3fc0*/  LEA.HI.X.SX32 R13, R17, R22, 0x1, P1 ;  /* 0x00000016110d7211 */ /* 0x000fe400008f0eff */
[----:B------:R-:W-:Y:S02]  /*3fd0*/  ISETP.LT.AND P1, PT, R0, UR9, !P0 ;  /* 0x0000000900007c0c */ /* 0x000fe4000c721270 */
[----:B------:R-:W-:Y:S02]  /*3fe0*/  ISETP.LT.AND P0, PT, R23, UR9, !P0 ;  /* 0x0000000917007c0c */ /* 0x000fe4000c701270 */
[----:B------:R-:W-:Y:S02]  /*3ff0*/  IADD3 R14, P6, R15, R16, RZ ;  /* 0x000000100f0e7210 */ /* 0x000fe40007fde0ff */
[----:B------:R-:W-:-:S02]  /*4000*/  PRMT R23, R5, 0x7773, RZ ;  /* 0x0000777305177816 */ /* 0x000fc400000000ff */
[----:B------:R-:W-:Y:S02]  /*4010*/  LEA.HI.X.SX32 R15, R15, R22, 0x1, P6 ;  /* 0x000000160f0f7211 */ /* 0x000fe400030f0eff */
[C---:B------:R-:W-:Y:S01]  /*4020*/  PRMT R5, R7.reuse, 0x7773, RZ ;  /* 0x0000777307057816 */ /* 0x040fe200000000ff */
[----:B------:R0:W-:Y:S01]  /*4030*/  @P4 STG.E.U8 desc[UR14][R8.64], R23 ;  /* 0x0000001708004986 */ /* 0x0001e2000c10110e */
[----:B------:R-:W-:Y:S02]  /*4040*/  PRMT R7, R7, 0x7772, RZ ;  /* 0x0000777207077816 */ /* 0x000fe400000000ff */
[C---:B------:R-:W-:Y:S01]  /*4050*/  IADD3 R16, P6, R4.reuse, R16, RZ ;  /* 0x0000001004107210 */ /* 0x040fe20007fde0ff */
[----:B------:R0:W-:Y:S03]  /*4060*/  @P3 STG.E.U8 desc[UR14][R10.64], R21 ;  /* 0x000000150a003986 */ /* 0x0001e6000c10110e */
[----:B------:R-:W-:Y:S01]  /*4070*/  LEA.HI.X.SX32 R17, R4, R22, 0x1, P6 ;  /* 0x0000001604117211 */ /* 0x000fe200030f0eff */
[----:B------:R0:W-:Y:S04]  /*4080*/  @P2 STG.E.U8 desc[UR14][R14.64], R19 ;  /* 0x000000130e002986 */ /* 0x0001e8000c10110e */
[----:B------:R0:W-:Y:S01]  /*4090*/  @P1 STG.E.U8 desc[UR14][R12.64], R7 ;  /* 0x000000070c001986 */ /* 0x0001e2000c10110e */
[----:B------:R-:W-:Y:S05]  /*40a0*/  @!P0 EXIT ;  /* 0x000000000000894d */ /* 0x000fea0003800000 */
[----:B------:R-:W-:Y:S01]  /*40b0*/  STG.E.U8 desc[UR14][R16.64], R5 ;  /* 0x0000000510007986 */ /* 0x000fe2000c10110e */
[----:B------:R-:W-:Y:S05]  /*40c0*/  EXIT ;  /* 0x000000000000794d */ /* 0x000fea0003800000 */
.L_x_3:
[----:B------:R-:W-:-:S00]  /*40d0*/  BRA `(.L_x_3) ;  /* 0xfffffffc00fc7947 */ /* 0x000fc0000383ffff */
[----:B------:R-:W-:-:S00]  /*40e0*/  NOP ;  /* 0x0000000000007918 */ /* 0x000fc00000000000 */
        /* <DEDUP_REMOVED lines=9> */
.L_x_4:


//--------------------- .nv.shared.matmul_kernel  --------------------------
	.section	.nv.shared.matmul_kernel,"aw",@nobits
	.sectionflags	@""
	.align	16
	.zero		1024


//--------------------- .nv.shared.reserved.0     --------------------------
	.section	.nv.shared.reserved.0,"aw",@nobits
	.weak		__nv_reservedSMEM_offset_0_alias
	.size		__nv_reservedSMEM_offset_0_alias, 0, 0
	.other		__nv_reservedSMEM_offset_0_alias,@"STO_CUDA_RESERVED_SHARED STV_DEFAULT"
__nv_reservedSMEM_offset_0_alias:
	.zero		0


//--------------------- .nv.constant0.matmul_kernel --------------------------
	.section	.nv.constant0.matmul_kernel,"a",@progbits
	.sectionflags	@""
	.align	4
.nv.constant0.matmul_kernel:
	.zero		608


//--------------------- SYMBOLS --------------------------

	.type		.nv.reservedSmem.offset0,@object
	.size		.nv.reservedSmem.offset0,0x4
